def matmul_kernel(
    a_ptr,
    b_ptr,
    c_ptr,
    M,
    N,
    K,
    stride_am,
    stride_ak,
    stride_bk,
    stride_bn,
    stride_cm,
    stride_cn,
    BLOCK_M: tl.constexpr,
    BLOCK_N: tl.constexpr,
    BLOCK_K: tl.constexpr,
    GROUP_M: tl.constexpr,
):
    pid = tl.program_id(axis=0)
    num_pid_m = tl.cdiv(M, BLOCK_M)
    num_pid_n = tl.cdiv(N, BLOCK_N)
    num_pid_in_group = GROUP_M * num_pid_n
    group_id = pid // num_pid_in_group
    first_pid_m = group_id * GROUP_M
    group_size_m = min(num_pid_m - first_pid_m, GROUP_M)
    pid_m = first_pid_m + ((pid % num_pid_in_group) % group_size_m)
    pid_n = (pid % num_pid_in_group) // group_size_m

    offs_am = (pid_m * BLOCK_M + tl.arange(0, BLOCK_M)) % M
    offs_bn = (pid_n * BLOCK_N + tl.arange(0, BLOCK_N)) % N
    offs_k = tl.arange(0, BLOCK_K)
    a_ptrs = a_ptr + offs_am[:, None] * stride_am + offs_k[None, :] * stride_ak
    b_ptrs = b_ptr + offs_k[:, None] * stride_bk + offs_bn[None, :] * stride_bn

    acc = tl.zeros((BLOCK_M, BLOCK_N), dtype=tl.float32)
    for kk in range(0, tl.cdiv(K, BLOCK_K)):
        a = tl.load(a_ptrs, mask=offs_k[None, :] < K - kk * BLOCK_K, other=0.0)
        b = tl.load(b_ptrs, mask=offs_k[:, None] < K - kk * BLOCK_K, other=0.0)
        acc = tl.dot(a, b, acc)
        a_ptrs += BLOCK_K * stride_ak
        b_ptrs += BLOCK_K * stride_bk

    c = acc.to(c_ptr.dtype.element_ty)
    offs_cm = pid_m * BLOCK_M + tl.arange(0, BLOCK_M)
    offs_cn = pid_n * BLOCK_N + tl.arange(0, BLOCK_N)
    c_ptrs = c_ptr + offs_cm[:, None] * stride_cm + offs_cn[None, :] * stride_cn
    mask = (offs_cm[:, None] < M) & (offs_cn[None, :] < N)
    tl.store(c_ptrs, c, mask=mask)

# config = {"BLOCK_K": 128, "BLOCK_M": 128, "BLOCK_N": 16, "GROUP_M": 8, "arch": "sm_90", "dtype": "fp8e4m3", "num_ctas": 1, "num_stages": 4, "num_warps": 8}
# arch = sm_90


// ===== COMPILED SASS (sm_90a) =====

	.target	sm_90a

	.elftype	@"ET_EXEC"


//--------------------- .note.nv.tkinfo           --------------------------
	.section	.note.nv.tkinfo,"",@"SHT_NOTE"
	.sectionflags	@"SHF_NOTE_NV_TKINFO"
	.tkinfo
        /*0018*/ 	.word	0x00000002
        /*0030*/ 	.string	""
        /*0030*/ 	.string	"ptxas"
        /*0030*/ 	.string	"Cuda compilation tools, release 13.0, V13.0.88"
        /*0030*/ 	.string	"Build cuda_13.0.r13.0/compiler.36424714_0"
        /*0030*/ 	.string	"-v  -suppress-debug-info  -lineinfo  -arch sm_90a "



//--------------------- .note.nv.cuinfo           --------------------------
	.section	.note.nv.cuinfo,"",@"SHT_NOTE"
	.sectionflags	@"SHF_NOTE_NV_CUINFO"
        /*0018*/ 	.short	0x0002
        /*001a*/ 	.short	0x005a
        /*001c*/ 	.short	0x0082
	.zero		2


//--------------------- .nv.info                  --------------------------
	.section	.nv.info,"",@"SHT_CUDA_INFO"
	.align	4


	//----- nvinfo : EIATTR_REGCOUNT
	.align		4
        /*0000*/ 	.byte	0x04, 0x2f
        /*0002*/ 	.short	(.L_1 - .L_0)
	.align		4
.L_0:
        /*0004*/ 	.word	index@(matmul_kernel)
        /*0008*/ 	.word	0x000000ec


	//----- nvinfo : EIATTR_FRAME_SIZE
	.align		4
.L_1:
        /*000c*/ 	.byte	0x04, 0x11
        /*000e*/ 	.short	(.L_3 - .L_2)
	.align		4
.L_2:
        /*0010*/ 	.word	index@(matmul_kernel)
        /*0014*/ 	.word	0x00000000


	//----- nvinfo : EIATTR_MIN_STACK_SIZE
	.align		4
.L_3:
        /*0018*/ 	.byte	0x04, 0x12
        /*001a*/ 	.short	(.L_5 - .L_4)
	.align		4
.L_4:
        /*001c*/ 	.word	index@(matmul_kernel)
        /*0020*/ 	.word	0x00000000
.L_5:


//--------------------- .nv.compat                --------------------------
	.section	.nv.compat,"",@"SHT_CUDA_COMPAT_INFO"
	.align	4
        /*0000*/ 	.byte	0x02, 0x09, 0x01, 0x00, 0x02, 0x02, 0x04, 0x00, 0x02, 0x05, 0x05, 0x00, 0x03, 0x07, 0x01, 0x01
        /*0010*/ 	.byte	0x02, 0x03, 0x00, 0x00, 0x02, 0x06, 0x01, 0x00, 0x04, 0x0b, 0x08, 0x00, 0x00, 0x00, 0x00, 0x00
        /*0020*/ 	.byte	0x00, 0x00, 0x00, 0x00


//--------------------- .nv.info.matmul_kernel    --------------------------
	.section	.nv.info.matmul_kernel,"",@"SHT_CUDA_INFO"
	.sectionflags	@""
	.align	4


	//----- nvinfo : EIATTR_CUDA_API_VERSION
	.align		4
        /*0000*/ 	.byte	0x04, 0x37
        /*0002*/ 	.short	(.L_7 - .L_6)
.L_6:
        /*0004*/ 	.word	0x00000082


	//----- nvinfo : EIATTR_KPARAM_INFO
	.align		4
.L_7:
        /*0008*/ 	.byte	0x04, 0x17
        /*000a*/ 	.short	(.L_9 - .L_8)
.L_8:
        /*000c*/ 	.word	0x00000000
        /*0010*/ 	.short	0x000d
        /*0012*/ 	.short	0x0048
        /*0014*/ 	.byte	0x00, 0xf4, 0x21, 0x00


	//----- nvinfo : EIATTR_KPARAM_INFO
	.align		4
.L_9:
        /*0018*/ 	.byte	0x04, 0x17
        /*001a*/ 	.short	(.L_11 - .L_10)
.L_10:
        /*001c*/ 	.word	0x00000000
        /*0020*/ 	.short	0x000c
        /*0022*/ 	.short	0x0040
        /*0024*/ 	.byte	0x00, 0xf4, 0x21, 0x00


	//----- nvinfo : EIATTR_KPARAM_INFO
	.align		4
.L_11:
        /*0028*/ 	.byte	0x04, 0x17
        /*002a*/ 	.short	(.L_13 - .L_12)
.L_12:
        /*002c*/ 	.word	0x00000000
        /*0030*/ 	.short	0x000b
        /*0032*/ 	.short	0x0038
        /*0034*/ 	.byte	0x00, 0xf0, 0x11, 0x00


	//----- nvinfo : EIATTR_KPARAM_INFO
	.align		4
.L_13:
        /*0038*/ 	.byte	0x04, 0x17
        /*003a*/ 	.short	(.L_15 - .L_14)
.L_14:
        /*003c*/ 	.word	0x00000000
        /*0040*/ 	.short	0x000a
        /*0042*/ 	.short	0x0034
        /*0044*/ 	.byte	0x00, 0xf0, 0x11, 0x00


	//----- nvinfo : EIATTR_KPARAM_INFO
	.align		4
.L_15:
        /*0048*/ 	.byte	0x04, 0x17
        /*004a*/ 	.short	(.L_17 - .L_16)
.L_16:
        /*004c*/ 	.word	0x00000000
        /*0050*/ 	.short	0x0009
        /*0052*/ 	.short	0x0030
        /*0054*/ 	.byte	0x00, 0xf0, 0x11, 0x00


	//----- nvinfo : EIATTR_KPARAM_INFO
	.align		4
.L_17:
        /*0058*/ 	.byte	0x04, 0x17
        /*005a*/ 	.short	(.L_19 - .L_18)
.L_18:
        /*005c*/ 	.word	0x00000000
        /*0060*/ 	.short	0x0008
        /*0062*/ 	.short	0x002c
        /*0064*/ 	.byte	0x00, 0xf0, 0x11, 0x00


	//----- nvinfo : EIATTR_KPARAM_INFO
	.align		4
.L_19:
        /*0068*/ 	.byte	0x04, 0x17
        /*006a*/ 	.short	(.L_21 - .L_20)
.L_20:
        /*006c*/ 	.word	0x00000000
        /*0070*/ 	.short	0x0007
        /*0072*/ 	.short	0x0028
        /*0074*/ 	.byte	0x00, 0xf0, 0x11, 0x00


	//----- nvinfo : EIATTR_KPARAM_INFO
	.align		4
.L_21:
        /*0078*/ 	.byte	0x04, 0x17
        /*007a*/ 	.short	(.L_23 - .L_22)
.L_22:
        /*007c*/ 	.word	0x00000000
        /*0080*/ 	.short	0x0006
        /*0082*/ 	.short	0x0024
        /*0084*/ 	.byte	0x00, 0xf0, 0x11, 0x00


	//----- nvinfo : EIATTR_KPARAM_INFO
	.align		4
.L_23:
        /*0088*/ 	.byte	0x04, 0x17
        /*008a*/ 	.short	(.L_25 - .L_24)
.L_24:
        /*008c*/ 	.word	0x00000000
        /*0090*/ 	.short	0x0005
        /*0092*/ 	.short	0x0020
        /*0094*/ 	.byte	0x00, 0xf0, 0x11, 0x00


	//----- nvinfo : EIATTR_KPARAM_INFO
	.align		4
.L_25:
        /*0098*/ 	.byte	0x04, 0x17
        /*009a*/ 	.short	(.L_27 - .L_26)
.L_26:
        /*009c*/ 	.word	0x00000000
        /*00a0*/ 	.short	0x0004
        /*00a2*/ 	.short	0x001c
        /*00a4*/ 	.byte	0x00, 0xf0, 0x11, 0x00


	//----- nvinfo : EIATTR_KPARAM_INFO
	.align		4
.L_27:
        /*00a8*/ 	.byte	0x04, 0x17
        /*00aa*/ 	.short	(.L_29 - .L_28)
.L_28:
        /*00ac*/ 	.word	0x00000000
        /*00b0*/ 	.short	0x0003
        /*00b2*/ 	.short	0x0018
        /*00b4*/ 	.byte	0x00, 0xf0, 0x11, 0x00


	//----- nvinfo : EIATTR_KPARAM_INFO
	.align		4
.L_29:
        /*00b8*/ 	.byte	0x04, 0x17
        /*00ba*/ 	.short	(.L_31 - .L_30)
.L_30:
        /*00bc*/ 	.word	0x00000000
        /*00c0*/ 	.short	0x0002
        /*00c2*/ 	.short	0x0010
        /*00c4*/ 	.byte	0x00, 0xf4, 0x21, 0x00


	//----- nvinfo : EIATTR_KPARAM_INFO
	.align		4
.L_31:
        /*00c8*/ 	.byte	0x04, 0x17
        /*00ca*/ 	.short	(.L_33 - .L_32)
.L_32:
        /*00cc*/ 	.word	0x00000000
        /*00d0*/ 	.short	0x0001
        /*00d2*/ 	.short	0x0008
        /*00d4*/ 	.byte	0x00, 0xf4, 0x21, 0x00


	//----- nvinfo : EIATTR_KPARAM_INFO
	.align		4
.L_33:
        /*00d8*/ 	.byte	0x04, 0x17
        /*00da*/ 	.short	(.L_35 - .L_34)
.L_34:
        /*00dc*/ 	.word	0x00000000
        /*00e0*/ 	.short	0x0000
        /*00e2*/ 	.short	0x0000
        /*00e4*/ 	.byte	0x00, 0xf4, 0x21, 0x00


	//----- nvinfo : EIATTR_SPARSE_MMA_MASK
	.align		4
.L_35:
        /*00e8*/ 	.byte	0x03, 0x50
        /*00ea*/ 	.short	0x0000


	//----- nvinfo : EIATTR_MAXREG_COUNT
	.align		4
        /*00ec*/ 	.byte	0x03, 0x1b
        /*00ee*/ 	.short	0x00ff


	//----- nvinfo : EIATTR_NUM_BARRIERS
	.align		4
        /*00f0*/ 	.byte	0x02, 0x4c
        /*00f2*/ 	.byte	0x01
	.zero		1


	//----- nvinfo : EIATTR_MERCURY_ISA_VERSION
	.align		4
        /*00f4*/ 	.byte	0x03, 0x5f
        /*00f6*/ 	.short	0x0101


	//----- nvinfo : EIATTR_EXIT_INSTR_OFFSETS
	.align		4
        /*00f8*/ 	.byte	0x04, 0x1c
        /*00fa*/ 	.short	(.L_37 - .L_36)


	//   ....[0]....
.L_36:
        /*00fc*/ 	.word	0x00004290


	//   ....[1]....
        /*0100*/ 	.word	0x000042c0


	//----- nvinfo : EIATTR_REQNTID
	.align		4
.L_37:
        /*0104*/ 	.byte	0x04, 0x10
        /*0106*/ 	.short	(.L_39 - .L_38)
.L_38:
        /*0108*/ 	.word	0x00000100
        /*010c*/ 	.word	0x00000001
        /*0110*/ 	.word	0x00000001


	//----- nvinfo : EIATTR_CBANK_PARAM_SIZE
	.align		4
.L_39:
        /*0114*/ 	.byte	0x03, 0x19
        /*0116*/ 	.short	0x0050


	//----- nvinfo : EIATTR_PARAM_CBANK
	.align		4
        /*0118*/ 	.byte	0x04, 0x0a
        /*011a*/ 	.short	(.L_41 - .L_40)
	.align		4
.L_40:
        /*011c*/ 	.word	index@(.nv.constant0.matmul_kernel)
        /*0120*/ 	.short	0x0210
        /*0122*/ 	.short	0x0050


	//----- nvinfo : EIATTR_SW_WAR
	.align		4
.L_41:
        /*0124*/ 	.byte	0x04, 0x36
        /*0126*/ 	.short	(.L_43 - .L_42)
.L_42:
        /*0128*/ 	.word	0x00000008
.L_43:


//--------------------- .nv.callgraph             --------------------------
	.section	.nv.callgraph,"",@"SHT_CUDA_CALLGRAPH"
	.align	4
	.sectionentsize	8
	.align		4
        /*0000*/ 	.word	0x00000000
	.align		4
        /*0004*/ 	.word	0xffffffff
	.align		4
        /*0008*/ 	.word	0x00000000
	.align		4
        /*000c*/ 	.word	0xfffffffe
	.align		4
        /*0010*/ 	.word	0x00000000
	.align		4
        /*0014*/ 	.word	0xfffffffd
	.align		4
        /*0018*/ 	.word	0x00000000
	.align		4
        /*001c*/ 	.word	0xfffffffc


//--------------------- .text.matmul_kernel       --------------------------
	.section	.text.matmul_kernel,"ax",@progbits
	.align	128
        .global         matmul_kernel
        .type           matmul_kernel,@function
        .size           matmul_kernel,(.L_x_3 - matmul_kernel)
        .other          matmul_kernel,@"STO_CUDA_ENTRY STV_DEFAULT"
matmul_kernel:
.text.matmul_kernel:
[----:B------:R-:W-:Y:S08]  /*0000*/  LDC R1, c[0x0][0x28] ;  /* 0x00000a00ff017b82 */ /* 0x000ff00000000800 */
[----:B------:R-:W0:Y:S01]  /*0010*/  LDC.64 R40, c[0x0][0x228] ;  /* 0x00008a00ff287b82 */ /* 0x000e220000000a00 */
[----:B------:R-:W1:Y:S01]  /*0020*/  S2R R5, SR_CTAID.X ;  /* 0x0000000000057919 */ /* 0x000e620000002500 */
[----:B------:R-:W-:Y:S01]  /*0030*/  UMOV UR4, 0x400 ;  /* 0x0000040000047882 */ /* 0x000fe20000000000 */
[----:B------:R-:W-:Y:S01]  /*0040*/  ULDC.64 UR18, c[0x0][0x208] ;  /* 0x0000820000127ab9 */ /* 0x000fe20000000a00 */
[----:B------:R-:W-:-:S02]  /*0050*/  CS2R R24, SRZ ;  /* 0x0000000000187805 */ /* 0x000fc4000001ff00 */
[----:B------:R-:W-:Y:S02]  /*0060*/  CS2R R26, SRZ ;  /* 0x00000000001a7805 */ /* 0x000fe4000001ff00 */
[----:B------:R-:W-:Y:S02]  /*0070*/  CS2R R28, SRZ ;  /* 0x00000000001c7805 */ /* 0x000fe4000001ff00 */
[----:B------:R-:W-:Y:S01]  /*0080*/  CS2R R30, SRZ ;  /* 0x00000000001e7805 */ /* 0x000fe2000001ff00 */
[----:B------:R-:W2:Y:S01]  /*0090*/  S2UR UR16, SR_CgaCtaId ;  /* 0x00000000001079c3 */ /* 0x000ea20000008800 */
[----:B0-----:R-:W-:-:S05]  /*00a0*/  VIADD R0, R41, 0xf ;  /* 0x0000000f29007836 */ /* 0x001fca0000000000 */
[----:B------:R-:W-:Y:S01]  /*00b0*/  SHF.R.S32.HI R3, RZ, 0x1f, R0 ;  /* 0x0000001fff037819 */ /* 0x000fe20000011400 */
[----:B--2---:R-:W-:-:S03]  /*00c0*/  ULEA UR16, UR16, UR4, 0x18 ;  /* 0x0000000410107291 */ /* 0x004fc6000f8ec03f */
[----:B------:R-:W-:Y:S02]  /*00d0*/  LEA.HI R3, R3, R0, RZ, 0x4 ;  /* 0x0000000003037211 */ /* 0x000fe400078f20ff */
[----:B-1----:R-:W-:Y:S02]  /*00e0*/  IABS R8, R5 ;  /* 0x0000000500087213 */ /* 0x002fe40000000000 */
[----:B------:R-:W-:-:S05]  /*00f0*/  SHF.R.S32.HI R3, RZ, 0x4, R3 ;  /* 0x00000004ff037819 */ /* 0x000fca0000011403 */
[----:B------:R-:W-:-:S05]  /*0100*/  IMAD.SHL.U32 R4, R3, 0x8, RZ ;  /* 0x0000000803047824 */ /* 0x000fca00078e00ff */
[-C--:B------:R-:W-:Y:S02]  /*0110*/  IABS R7, R4.reuse ;  /* 0x0000000400077213 */ /* 0x080fe40000000000 */
[----:B------:R-:W-:Y:S02]  /*0120*/  IABS R10, R4 ;  /* 0x00000004000a7213 */ /* 0x000fe40000000000 */
[----:B------:R-:W0:Y:S08]  /*0130*/  I2F.RP R0, R7 ;  /* 0x0000000700007306 */ /* 0x000e300000209400 */
[----:B0-----:R-:W0:Y:S02]  /*0140*/  MUFU.RCP R0, R0 ;  /* 0x0000000000007308 */ /* 0x001e240000001000 */
[----:B0-----:R-:W-:-:S02]  /*0150*/  VIADD R2, R0, 0xffffffe ;  /* 0x0ffffffe00027836 */ /* 0x001fc40000000000 */
[----:B------:R-:W-:-:S04]  /*0160*/  IMAD.MOV R0, RZ, RZ, -R10 ;  /* 0x000000ffff007224 */ /* 0x000fc800078e0a0a */
[----:B------:R0:W1:Y:S02]  /*0170*/  F2I.FTZ.U32.TRUNC.NTZ R3, R2 ;  /* 0x0000000200037305 */ /* 0x000064000021f000 */
[----:B0-----:R-:W-:Y:S02]  /*0180*/  IMAD.MOV.U32 R2, RZ, RZ, RZ ;  /* 0x000000ffff027224 */ /* 0x001fe400078e00ff */
[----:B-1----:R-:W-:-:S04]  /*0190*/  IMAD.MOV R6, RZ, RZ, -R3 ;  /* 0x000000ffff067224 */ /* 0x002fc800078e0a03 */
[----:B------:R-:W-:Y:S02]  /*01a0*/  IMAD R9, R6, R7, RZ ;  /* 0x0000000706097224 */ /* 0x000fe400078e02ff */
[----:B------:R-:W-:Y:S02]  /*01b0*/  IMAD.MOV.U32 R6, RZ, RZ, R8 ;  /* 0x000000ffff067224 */ /* 0x000fe400078e0008 */
[----:B------:R-:W-:-:S06]  /*01c0*/  IMAD.HI.U32 R3, R3, R9, R2 ;  /* 0x0000000903037227 */ /* 0x000fcc00078e0002 */
[----:B------:R-:W-:-:S04]  /*01d0*/  IMAD.HI.U32 R3, R3, R6, RZ ;  /* 0x0000000603037227 */ /* 0x000fc800078e00ff */
[----:B------:R-:W-:-:S05]  /*01e0*/  IMAD R0, R3, R0, R6 ;  /* 0x0000000003007224 */ /* 0x000fca00078e0206 */
[----:B------:R-:W-:-:S13]  /*01f0*/  ISETP.GT.U32.AND P1, PT, R7, R0, PT ;  /* 0x000000000700720c */ /* 0x000fda0003f24070 */
[----:B------:R-:W-:Y:S02]  /*0200*/  @!P1 IMAD.IADD R0, R0, 0x1, -R7 ;  /* 0x0000000100009824 */ /* 0x000fe400078e0a07 */
[----:B------:R-:W-:Y:S01]  /*0210*/  @!P1 VIADD R3, R3, 0x1 ;  /* 0x0000000103039836 */ /* 0x000fe20000000000 */
[----:B------:R-:W-:Y:S02]  /*0220*/  ISETP.NE.AND P1, PT, R4, RZ, PT ;  /* 0x000000ff0400720c */ /* 0x000fe40003f25270 */
[----:B------:R-:W-:Y:S02]  /*0230*/  ISETP.GE.U32.AND P0, PT, R0, R7, PT ;  /* 0x000000070000720c */ /* 0x000fe40003f06070 */
[----:B------:R-:W-:-:S04]  /*0240*/  LOP3.LUT R0, R5, R4, RZ, 0x3c, !PT ;  /* 0x0000000405007212 */ /* 0x000fc800078e3cff */
[----:B------:R-:W-:Y:S01]  /*0250*/  ISETP.GE.AND P2, PT, R0, RZ, PT ;  /* 0x000000ff0000720c */ /* 0x000fe20003f46270 */
[----:B------:R-:W-:-:S06]  /*0260*/  VIADD R0, R40, 0x7f ;  /* 0x0000007f28007836 */ /* 0x000fcc0000000000 */
[----:B------:R-:W-:-:S04]  /*0270*/  @P0 VIADD R3, R3, 0x1 ;  /* 0x0000000103030836 */ /* 0x000fc80000000000 */
[----:B------:R-:W-:Y:S01]  /*0280*/  IMAD.MOV.U32 R2, RZ, RZ, R3 ;  /* 0x000000ffff027224 */ /* 0x000fe200078e0003 */
[----:B------:R-:W-:-:S03]  /*0290*/  SHF.R.S32.HI R3, RZ, 0x1f, R0 ;  /* 0x0000001fff037819 */ /* 0x000fc60000011400 */
[----:B------:R-:W-:Y:S01]  /*02a0*/  @!P2 IMAD.MOV R2, RZ, RZ, -R2 ;  /* 0x000000ffff02a224 */ /* 0x000fe200078e0a02 */
[----:B------:R-:W-:Y:S02]  /*02b0*/  @!P1 LOP3.LUT R2, RZ, R4, RZ, 0x33, !PT ;  /* 0x00000004ff029212 */ /* 0x000fe400078e33ff */
[----:B------:R-:W-:-:S03]  /*02c0*/  LEA.HI R3, R3, R0, RZ, 0x7 ;  /* 0x0000000003037211 */ /* 0x000fc600078f38ff */
[----:B------:R-:W-:Y:S02]  /*02d0*/  IMAD.SHL.U32 R6, R2, 0x8, RZ ;  /* 0x0000000802067824 */ /* 0x000fe400078e00ff */
[----:B------:R-:W-:-:S03]  /*02e0*/  IMAD.MOV R2, RZ, RZ, -R2 ;  /* 0x000000ffff027224 */ /* 0x000fc600078e0a02 */
[----:B------:R-:W-:Y:S01]  /*02f0*/  LEA.HI.SX32 R3, R3, -R6, 0x19 ;  /* 0x8000000603037211 */ /* 0x000fe200078fcaff */
[----:B------:R-:W-:-:S03]  /*0300*/  IMAD R11, R4, R2, R5 ;  /* 0x00000002040b7224 */ /* 0x000fc600078e0205 */
[----:B------:R-:W-:-:S04]  /*0310*/  VIMNMX R8, R3, 0x8, PT ;  /* 0x0000000803087848 */ /* 0x000fc80003fe0100 */
[-C--:B------:R-:W-:Y:S02]  /*0320*/  IABS R7, R8.reuse ;  /* 0x0000000800077213 */ /* 0x080fe40000000000 */
[----:B------:R-:W-:Y:S02]  /*0330*/  IABS R4, R8 ;  /* 0x0000000800047213 */ /* 0x000fe40000000000 */
[----:B------:R-:W0:Y:S08]  /*0340*/  I2F.RP R0, R7 ;  /* 0x0000000700007306 */ /* 0x000e300000209400 */
[----:B0-----:R-:W0:Y:S02]  /*0350*/  MUFU.RCP R0, R0 ;  /* 0x0000000000007308 */ /* 0x001e240000001000 */
[----:B0-----:R-:W-:-:S02]  /*0360*/  VIADD R3, R0, 0xffffffe ;  /* 0x0ffffffe00037836 */ /* 0x001fc40000000000 */
[----:B------:R-:W-:-:S04]  /*0370*/  IMAD.MOV R0, RZ, RZ, -R4 ;  /* 0x000000ffff007224 */ /* 0x000fc800078e0a04 */
[----:B------:R-:W0:Y:S02]  /*0380*/  F2I.FTZ.U32.TRUNC.NTZ R3, R3 ;  /* 0x0000000300037305 */ /* 0x000e24000021f000 */
[----:B0-----:R-:W-:-:S04]  /*0390*/  IMAD.MOV R9, RZ, RZ, -R3 ;  /* 0x000000ffff097224 */ /* 0x001fc800078e0a03 */
[----:B------:R-:W-:Y:S01]  /*03a0*/  IMAD.MOV.U32 R2, RZ, RZ, R9 ;  /* 0x000000ffff027224 */ /* 0x000fe200078e0009 */
[----:B------:R-:W-:-:S03]  /*03b0*/  IABS R9, R11 ;  /* 0x0000000b00097213 */ /* 0x000fc60000000000 */
[----:B------:R-:W-:Y:S02]  /*03c0*/  IMAD R5, R2, R7, RZ ;  /* 0x0000000702057224 */ /* 0x000fe400078e02ff */
[----:B------:R-:W-:-:S04]  /*03d0*/  IMAD.MOV.U32 R2, RZ, RZ, RZ ;  /* 0x000000ffff027224 */ /* 0x000fc800078e00ff */
[----:B------:R-:W-:Y:S01]  /*03e0*/  IMAD.HI.U32 R2, R3, R5, R2 ;  /* 0x0000000503027227 */ /* 0x000fe200078e0002 */
[----:B------:R-:W-:-:S04]  /*03f0*/  LOP3.LUT R3, R11, R8, RZ, 0x3c, !PT ;  /* 0x000000080b037212 */ /* 0x000fc800078e3cff */
[----:B------:R-:W-:Y:S01]  /*0400*/  ISETP.GE.AND P2, PT, R3, RZ, PT ;  /* 0x000000ff0300720c */ /* 0x000fe20003f46270 */
[----:B------:R-:W-:-:S04]  /*0410*/  IMAD.HI.U32 R2, R2, R9, RZ ;  /* 0x0000000902027227 */ /* 0x000fc800078e00ff */
[----:B------:R-:W-:-:S05]  /*0420*/  IMAD R0, R2, R0, R9 ;  /* 0x0000000002007224 */ /* 0x000fca00078e0209 */
[----:B------:R-:W-:-:S13]  /*0430*/  ISETP.GT.U32.AND P1, PT, R7, R0, PT ;  /* 0x000000000700720c */ /* 0x000fda0003f24070 */
[----:B------:R-:W-:Y:S02]  /*0440*/  @!P1 IMAD.IADD R0, R0, 0x1, -R7 ;  /* 0x0000000100009824 */ /* 0x000fe400078e0a07 */
[----:B------:R-:W-:Y:S01]  /*0450*/  @!P1 VIADD R2, R2, 0x1 ;  /* 0x0000000102029836 */ /* 0x000fe20000000000 */
[----:B------:R-:W-:Y:S02]  /*0460*/  ISETP.NE.AND P1, PT, R8, RZ, PT ;  /* 0x000000ff0800720c */ /* 0x000fe40003f25270 */
[----:B------:R-:W-:Y:S02]  /*0470*/  ISETP.GE.U32.AND P0, PT, R0, R7, PT ;  /* 0x000000070000720c */ /* 0x000fe40003f06070 */
[----:B------:R-:W0:Y:S01]  /*0480*/  LDC R7, c[0x0][0x230] ;  /* 0x00008c00ff077b82 */ /* 0x000e220000000800 */
[----:B------:R-:W1:Y:S10]  /*0490*/  S2R R0, SR_TID.X ;  /* 0x0000000000007919 */ /* 0x000e740000002100 */
[----:B------:R-:W-:-:S04]  /*04a0*/  @P0 VIADD R2, R2, 0x1 ;  /* 0x0000000102020836 */ /* 0x000fc80000000000 */
[----:B------:R-:W-:Y:S01]  /*04b0*/  @!P2 IMAD.MOV R2, RZ, RZ, -R2 ;  /* 0x000000ffff02a224 */ /* 0x000fe200078e0a02 */
[----:B------:R-:W-:-:S05]  /*04c0*/  @!P1 LOP3.LUT R2, RZ, R8, RZ, 0x33, !PT ;  /* 0x00000008ff029212 */ /* 0x000fca00078e33ff */
[----:B------:R-:W-:Y:S02]  /*04d0*/  IMAD.MOV R3, RZ, RZ, -R2 ;  /* 0x000000ffff037224 */ /* 0x000fe400078e0a02 */
[----:B------:R-:W-:Y:S02]  /*04e0*/  IMAD.SHL.U32 R2, R2, 0x10, RZ ;  /* 0x0000001002027824 */ /* 0x000fe400078e00ff */
[----:B0-----:R-:W-:Y:S02]  /*04f0*/  VIADD R7, R7, 0x7f ;  /* 0x0000007f07077836 */ /* 0x001fe40000000000 */
[----:B------:R-:W-:-:S03]  /*0500*/  IMAD R3, R8, R3, R11 ;  /* 0x0000000308037224 */ /* 0x000fc600078e020b */
[----:B------:R-:W-:Y:S01]  /*0510*/  ISETP.GE.AND P0, PT, R7, 0x80, PT ;  /* 0x000000800700780c */ /* 0x000fe20003f06270 */
[----:B------:R-:W-:Y:S02]  /*0520*/  IMAD.IADD R3, R6, 0x1, R3 ;  /* 0x0000000106037824 */ /* 0x000fe400078e0203 */
[C---:B-1----:R-:W-:Y:S01]  /*0530*/  IMAD.SHL.U32 R5, R0.reuse, 0x40, RZ ;  /* 0x0000004000057824 */ /* 0x042fe200078e00ff */
[----:B------:R-:W-:Y:S01]  /*0540*/  SHF.R.U32.HI R183, RZ, 0x7, R0 ;  /* 0x00000007ffb77819 */ /* 0x000fe20000011600 */
[C---:B------:R-:W-:Y:S01]  /*0550*/  IMAD.SHL.U32 R4, R0.reuse, 0x20, RZ ;  /* 0x0000002000047824 */ /* 0x040fe200078e00ff */
[C---:B------:R-:W-:Y:S01]  /*0560*/  LOP3.LUT R14, R0.reuse, 0x7f, RZ, 0xc0, !PT ;  /* 0x0000007f000e7812 */ /* 0x040fe200078ec0ff */
[C---:B------:R-:W-:Y:S01]  /*0570*/  IMAD.SHL.U32 R15, R0.reuse, 0x2, RZ ;  /* 0x00000002000f7824 */ /* 0x040fe200078e00ff */
[----:B------:R-:W-:Y:S02]  /*0580*/  LOP3.LUT R5, R5, 0x600, RZ, 0xc0, !PT ;  /* 0x0000060005057812 */ /* 0x000fe400078ec0ff */
[----:B------:R-:W-:-:S02]  /*0590*/  LOP3.LUT R6, R0, 0x7f, RZ, 0xc0, !PT ;  /* 0x0000007f00067812 */ /* 0x000fc400078ec0ff */
[----:B------:R-:W-:Y:S01]  /*05a0*/  LOP3.LUT R4, R4, 0x460, RZ, 0xc0, !PT ;  /* 0x0000046004047812 */ /* 0x000fe200078ec0ff */
[----:B------:R-:W-:Y:S01]  /*05b0*/  IMAD R14, R14, 0x4, R5 ;  /* 0x000000040e0e7824 */ /* 0x000fe200078e0205 */
[----:B------:R-:W-:Y:S01]  /*05c0*/  SGXT.U32 R183, R183, 0x1 ;  /* 0x00000001b7b7781a */ /* 0x000fe20000000000 */
[----:B------:R-:W-:Y:S01]  /*05d0*/  IMAD R38, R3, 0x80, R6 ;  /* 0x0000008003267824 */ /* 0x000fe200078e0206 */
[----:B------:R-:W-:Y:S02]  /*05e0*/  LOP3.LUT R15, R4, 0x1c0, R15, 0x78, !PT ;  /* 0x000001c0040f7812 */ /* 0x000fe400078e780f */
[C---:B------:R-:W-:Y:S02]  /*05f0*/  LOP3.LUT R32, R2.reuse, R183, RZ, 0xfc, !PT ;  /* 0x000000b702207212 */ /* 0x040fe400078efcff */
[C-C-:B------:R-:W-:Y:S02]  /*0600*/  LOP3.LUT R33, R2.reuse, 0x2, R183.reuse, 0xfe, !PT ;  /* 0x0000000202217812 */ /* 0x140fe400078efeb7 */
[----:B------:R-:W-:-:S02]  /*0610*/  LOP3.LUT R34, R2, 0x4, R183, 0xfe, !PT ;  /* 0x0000000402227812 */ /* 0x000fc400078efeb7 */
[C-C-:B------:R-:W-:Y:S02]  /*0620*/  LOP3.LUT R35, R2.reuse, 0x6, R183.reuse, 0xfe, !PT ;  /* 0x0000000602237812 */ /* 0x140fe400078efeb7 */
[C-C-:B------:R-:W-:Y:S02]  /*0630*/  LOP3.LUT R36, R2.reuse, 0x8, R183.reuse, 0xfe, !PT ;  /* 0x0000000802247812 */ /* 0x140fe400078efeb7 */
[C-C-:B------:R-:W-:Y:S02]  /*0640*/  LOP3.LUT R106, R2.reuse, 0xa, R183.reuse, 0xfe, !PT ;  /* 0x0000000a026a7812 */ /* 0x140fe400078efeb7 */
[C-C-:B------:R-:W-:Y:S02]  /*0650*/  LOP3.LUT R108, R2.reuse, 0xc, R183.reuse, 0xfe, !PT ;  /* 0x0000000c026c7812 */ /* 0x140fe400078efeb7 */
[----:B------:R-:W-:Y:S01]  /*0660*/  LOP3.LUT R37, R2, 0xe, R183, 0xfe, !PT ;  /* 0x0000000e02257812 */ /* 0x000fe200078efeb7 */
[----:B------:R-:W-:Y:S06]  /*0670*/  @!P0 BRA `(.L_x_0) ;  /* 0x0000003400988947 */ /* 0x000fec0003800000 */
[----:B------:R-:W-:Y:S01]  /*0680*/  IABS R17, R40 ;  /* 0x0000002800117213 */ /* 0x000fe20000000000 */
[----:B------:R-:W-:Y:S01]  /*0690*/  ULDC UR4, c[0x0][0x234] ;  /* 0x00008d0000047ab9 */ /* 0x000fe20000000800 */
[----:B------:R-:W-:Y:S01]  /*06a0*/  IABS R18, R41 ;  /* 0x0000002900127213 */ /* 0x000fe20000000000 */
[----:B------:R-:W-:Y:S01]  /*06b0*/  ULDC.64 UR8, c[0x0][0x218] ;  /* 0x0000860000087ab9 */ /* 0x000fe20000000a00 */
[----:B------:R-:W0:Y:S01]  /*06c0*/  I2F.RP R8, R17 ;  /* 0x0000001100087306 */ /* 0x000e220000209400 */
[----:B------:R-:W-:Y:S01]  /*06d0*/  IABS R19, R36 ;  /* 0x0000002400137213 */ /* 0x000fe20000000000 */
[----:B------:R-:W-:Y:S01]  /*06e0*/  ULDC.64 UR6, c[0x0][0x210] ;  /* 0x0000840000067ab9 */ /* 0x000fe20000000a00 */
[----:B------:R-:W-:Y:S01]  /*06f0*/  IABS R21, R35 ;  /* 0x0000002300157213 */ /* 0x000fe20000000000 */
[----:B------:R-:W-:Y:S01]  /*0700*/  UIADD3 UR5, UR16, 0x4000, URZ ;  /* 0x0000400010057890 */ /* 0x000fe2000fffe03f */
[----:B------:R-:W-:Y:S02]  /*0710*/  IABS R23, R32 ;  /* 0x0000002000177213 */ /* 0x000fe40000000000 */
[----:B------:R-:W-:-:S02]  /*0720*/  CS2R R24, SRZ ;  /* 0x0000000000187805 */ /* 0x000fc4000001ff00 */
[C---:B------:R-:W-:Y:S01]  /*0730*/  LOP3.LUT R59, R183.reuse, 0x2, RZ, 0xfc, !PT ;  /* 0x00000002b73b7812 */ /* 0x040fe200078efcff */
[----:B------:R-:W1:Y:S01]  /*0740*/  I2F.RP R9, R18 ;  /* 0x0000001200097306 */ /* 0x000e620000209400 */
[----:B------:R-:W-:Y:S01]  /*0750*/  USHF.R.U32.HI UR5, URZ, 0x4, UR5 ;  /* 0x000000043f057899 */ /* 0x000fe20008011605 */
[C---:B------:R-:W-:Y:S02]  /*0760*/  LOP3.LUT R61, R183.reuse, 0x7e, RZ, 0xfc, !PT ;  /* 0x0000007eb73d7812 */ /* 0x040fe400078efcff */
[----:B------:R-:W-:Y:S02]  /*0770*/  CS2R R26, SRZ ;  /* 0x00000000001a7805 */ /* 0x000fe4000001ff00 */
[C---:B------:R-:W-:Y:S01]  /*0780*/  LOP3.LUT R63, R183.reuse, 0x7c, RZ, 0xfc, !PT ;  /* 0x0000007cb73f7812 */ /* 0x040fe200078efcff */
[----:B------:R-:W-:Y:S01]  /*0790*/  USGXT.U32 UR14, UR5, 0xe ;  /* 0x0000000e050e789a */ /* 0x000fe20008000000 */
[C---:B------:R-:W-:Y:S02]  /*07a0*/  LOP3.LUT R65, R183.reuse, 0x7a, RZ, 0xfc, !PT ;  /* 0x0000007ab7417812 */ /* 0x040fe400078efcff */
[----:B------:R-:W-:Y:S01]  /*07b0*/  CS2R R28, SRZ ;  /* 0x00000000001c7805 */ /* 0x000fe2000001ff00 */
[----:B0-----:R-:W0:Y:S01]  /*07c0*/  MUFU.RCP R8, R8 ;  /* 0x0000000800087308 */ /* 0x001e220000001000 */
[----:B------:R-:W-:-:S02]  /*07d0*/  LOP3.LUT R67, R183, 0x78, RZ, 0xfc, !PT ;  /* 0x00000078b7437812 */ /* 0x000fc400078efcff */
[----:B------:R-:W-:Y:S02]  /*07e0*/  CS2R R30, SRZ ;  /* 0x00000000001e7805 */ /* 0x000fe4000001ff00 */
[C---:B------:R-:W-:Y:S01]  /*07f0*/  LOP3.LUT R69, R183.reuse, 0x76, RZ, 0xfc, !PT ;  /* 0x00000076b7457812 */ /* 0x040fe200078efcff */
[----:B------:R-:W-:Y:S01]  /*0800*/  ULDC UR17, c[0x0][0x230] ;  /* 0x00008c0000117ab9 */ /* 0x000fe20000000800 */
[C---:B------:R-:W-:Y:S02]  /*0810*/  LOP3.LUT R71, R183.reuse, 0x74, RZ, 0xfc, !PT ;  /* 0x00000074b7477812 */ /* 0x040fe400078efcff */
[C---:B------:R-:W-:Y:S01]  /*0820*/  LOP3.LUT R73, R183.reuse, 0x72, RZ, 0xfc, !PT ;  /* 0x00000072b7497812 */ /* 0x040fe200078efcff */
[----:B-1----:R-:W1:Y:S01]  /*0830*/  MUFU.RCP R9, R9 ;  /* 0x0000000900097308 */ /* 0x002e620000001000 */
[C---:B------:R-:W-:Y:S02]  /*0840*/  LOP3.LUT R75, R183.reuse, 0x70, RZ, 0xfc, !PT ;  /* 0x00000070b74b7812 */ /* 0x040fe400078efcff */
[----:B------:R-:W-:-:S02]  /*0850*/  LOP3.LUT R77, R183, 0x6e, RZ, 0xfc, !PT ;  /* 0x0000006eb74d7812 */ /* 0x000fc400078efcff */
[C---:B------:R-:W-:Y:S02]  /*0860*/  LOP3.LUT R79, R183.reuse, 0x6c, RZ, 0xfc, !PT ;  /* 0x0000006cb74f7812 */ /* 0x040fe400078efcff */
[C---:B------:R-:W-:Y:S01]  /*0870*/  LOP3.LUT R81, R183.reuse, 0x6a, RZ, 0xfc, !PT ;  /* 0x0000006ab7517812 */ /* 0x040fe200078efcff */
[----:B0-----:R-:W-:Y:S01]  /*0880*/  VIADD R2, R8, 0xffffffe ;  /* 0x0ffffffe08027836 */ /* 0x001fe20000000000 */
[----:B------:R-:W-:Y:S02]  /*0890*/  IABS R8, R38 ;  /* 0x0000002600087213 */ /* 0x000fe40000000000 */
[C---:B------:R-:W-:Y:S01]  /*08a0*/  LOP3.LUT R83, R183.reuse, 0x68, RZ, 0xfc, !PT ;  /* 0x00000068b7537812 */ /* 0x040fe200078efcff */
[----:B------:R0:W2:Y:S01]  /*08b0*/  F2I.FTZ.U32.TRUNC.NTZ R3, R2 ;  /* 0x0000000200037305 */ /* 0x0000a2000021f000 */
[C---:B------:R-:W-:Y:S02]  /*08c0*/  LOP3.LUT R85, R183.reuse, 0x66, RZ, 0xfc, !PT ;  /* 0x00000066b7557812 */ /* 0x040fe400078efcff */
[----:B------:R-:W-:Y:S01]  /*08d0*/  LOP3.LUT R87, R183, 0x64, RZ, 0xfc, !PT ;  /* 0x00000064b7577812 */ /* 0x000fe200078efcff */
[----:B-1----:R-:W-:Y:S01]  /*08e0*/  VIADD R4, R9, 0xffffffe ;  /* 0x0ffffffe09047836 */ /* 0x002fe20000000000 */
[----:B------:R-:W-:-:S02]  /*08f0*/  LOP3.LUT R89, R183, 0x62, RZ, 0xfc, !PT ;  /* 0x00000062b7597812 */ /* 0x000fc400078efcff */
[C---:B------:R-:W-:Y:S01]  /*0900*/  LOP3.LUT R91, R183.reuse, 0x60, RZ, 0xfc, !PT ;  /* 0x00000060b75b7812 */ /* 0x040fe200078efcff */
[----:B------:R1:W3:Y:S01]  /*0910*/  F2I.FTZ.U32.TRUNC.NTZ R5, R4 ;  /* 0x0000000400057305 */ /* 0x0002e2000021f000 */
[----:B0-----:R-:W-:Y:S01]  /*0920*/  IMAD.MOV.U32 R2, RZ, RZ, RZ ;  /* 0x000000ffff027224 */ /* 0x001fe200078e00ff */
[C---:B------:R-:W-:Y:S02]  /*0930*/  LOP3.LUT R93, R183.reuse, 0x5e, RZ, 0xfc, !PT ;  /* 0x0000005eb75d7812 */ /* 0x040fe400078efcff */
[C---:B------:R-:W-:Y:S02]  /*0940*/  LOP3.LUT R95, R183.reuse, 0x5c, RZ, 0xfc, !PT ;  /* 0x0000005cb75f7812 */ /* 0x040fe400078efcff */
[C---:B------:R-:W-:Y:S01]  /*0950*/  LOP3.LUT R97, R183.reuse, 0x5a, RZ, 0xfc, !PT ;  /* 0x0000005ab7617812 */ /* 0x040fe200078efcff */
[----:B--2---:R-:W-:Y:S01]  /*0960*/  IMAD.MOV R10, RZ, RZ, -R3 ;  /* 0x000000ffff0a7224 */ /* 0x004fe200078e0a03 */
[C---:B------:R-:W-:Y:S01]  /*0970*/  LOP3.LUT R99, R183.reuse, 0x58, RZ, 0xfc, !PT ;  /* 0x00000058b7637812 */ /* 0x040fe200078efcff */
[----:B-1----:R-:W-:Y:S01]  /*0980*/  IMAD.MOV.U32 R4, RZ, RZ, RZ ;  /* 0x000000ffff047224 */ /* 0x002fe200078e00ff */
[C---:B------:R-:W-:Y:S01]  /*0990*/  LOP3.LUT R101, R183.reuse, 0x56, RZ, 0xfc, !PT ;  /* 0x00000056b7657812 */ /* 0x040fe200078efcff */
[----:B------:R-:W-:Y:S01]  /*09a0*/  IMAD R11, R10, R17, RZ ;  /* 0x000000110a0b7224 */ /* 0x000fe200078e02ff */
[----:B------:R-:W-:-:S02]  /*09b0*/  LOP3.LUT R103, R183, 0x54, RZ, 0xfc, !PT ;  /* 0x00000054b7677812 */ /* 0x000fc400078efcff */
[C---:B------:R-:W-:Y:S01]  /*09c0*/  LOP3.LUT R105, R183.reuse, 0x52, RZ, 0xfc, !PT ;  /* 0x00000052b7697812 */ /* 0x040fe200078efcff */
[----:B---3--:R-:W-:Y:S01]  /*09d0*/  IMAD.MOV R13, RZ, RZ, -R5 ;  /* 0x000000ffff0d7224 */ /* 0x008fe200078e0a05 */
[----:B------:R-:W-:Y:S01]  /*09e0*/  LOP3.LUT R107, R183, 0x50, RZ, 0xfc, !PT ;  /* 0x00000050b76b7812 */ /* 0x000fe200078efcff */
[----:B------:R-:W-:Y:S01]  /*09f0*/  IMAD.HI.U32 R3, R3, R11, R2 ;  /* 0x0000000b03037227 */ /* 0x000fe200078e0002 */
[----:B------:R-:W-:Y:S02]  /*0a00*/  IABS R2, R37 ;  /* 0x0000002500027213 */ /* 0x000fe40000000000 */
[----:B------:R-:W-:Y:S01]  /*0a10*/  IABS R11, R108 ;  /* 0x0000006c000b7213 */ /* 0x000fe20000000000 */
[----:B------:R-:W-:Y:S01]  /*0a20*/  IMAD R9, R13, R18, RZ ;  /* 0x000000120d097224 */ /* 0x000fe200078e02ff */
[----:B------:R-:W-:Y:S01]  /*0a30*/  IABS R13, R106 ;  /* 0x0000006a000d7213 */ /* 0x000fe20000000000 */
[----:B------:R-:W-:Y:S01]  /*0a40*/  IMAD.HI.U32 R3, R3, R8, RZ ;  /* 0x0000000803037227 */ /* 0x000fe200078e00ff */
[----:B------:R-:W-:-:S02]  /*0a50*/  LOP3.LUT R109, R183, 0x4e, RZ, 0xfc, !PT ;  /* 0x0000004eb76d7812 */ /* 0x000fc400078efcff */
[----:B------:R-:W-:Y:S01]  /*0a60*/  LOP3.LUT R111, R183, 0x4c, RZ, 0xfc, !PT ;  /* 0x0000004cb76f7812 */ /* 0x000fe200078efcff */
[----:B------:R-:W-:Y:S01]  /*0a70*/  IMAD.HI.U32 R4, R5, R9, R4 ;  /* 0x0000000905047227 */ /* 0x000fe200078e0004 */
[C---:B------:R-:W-:Y:S02]  /*0a80*/  LOP3.LUT R113, R183.reuse, 0x4a, RZ, 0xfc, !PT ;  /* 0x0000004ab7717812 */ /* 0x040fe400078efcff */
[C---:B------:R-:W-:Y:S01]  /*0a90*/  LOP3.LUT R115, R183.reuse, 0x48, RZ, 0xfc, !PT ;  /* 0x00000048b7737812 */ /* 0x040fe200078efcff */
[----:B------:R-:W-:Y:S01]  /*0aa0*/  IMAD.MOV.U32 R9, RZ, RZ, R2 ;  /* 0x000000ffff097224 */ /* 0x000fe200078e0002 */
[C---:B------:R-:W-:Y:S01]  /*0ab0*/  LOP3.LUT R117, R183.reuse, 0x46, RZ, 0xfc, !PT ;  /* 0x00000046b7757812 */ /* 0x040fe200078efcff */
[----:B------:R-:W-:Y:S01]  /*0ac0*/  IMAD.MOV R3, RZ, RZ, -R3 ;  /* 0x000000ffff037224 */ /* 0x000fe200078e0a03 */
[C---:B------:R-:W-:Y:S01]  /*0ad0*/  LOP3.LUT R119, R183.reuse, 0x44, RZ, 0xfc, !PT ;  /* 0x00000044b7777812 */ /* 0x040fe200078efcff */
[----:B------:R-:W-:Y:S01]  /*0ae0*/  IMAD.HI.U32 R2, R4, R9, RZ ;  /* 0x0000000904027227 */ /* 0x000fe200078e00ff */
[----:B------:R-:W-:-:S02]  /*0af0*/  LOP3.LUT R121, R183, 0x42, RZ, 0xfc, !PT ;  /* 0x00000042b7797812 */ /* 0x000fc400078efcff */
[C---:B------:R-:W-:Y:S01]  /*0b00*/  LOP3.LUT R123, R183.reuse, 0x40, RZ, 0xfc, !PT ;  /* 0x00000040b77b7812 */ /* 0x040fe200078efcff */
[----:B------:R-:W-:Y:S01]  /*0b10*/  IMAD.MOV R10, RZ, RZ, -R2 ;  /* 0x000000ffff0a7224 */ /* 0x000fe200078e0a02 */
[----:B------:R-:W-:Y:S01]  /*0b20*/  LOP3.LUT R125, R183, 0x3e, RZ, 0xfc, !PT ;  /* 0x0000003eb77d7812 */ /* 0x000fe200078efcff */
[----:B------:R-:W-:Y:S01]  /*0b30*/  IMAD R2, R17, R3, R8 ;  /* 0x0000000311027224 */ /* 0x000fe200078e0208 */
[C---:B------:R-:W-:Y:S01]  /*0b40*/  LOP3.LUT R127, R183.reuse, 0x3c, RZ, 0xfc, !PT ;  /* 0x0000003cb77f7812 */ /* 0x040fe200078efcff */
[----:B------:R-:W-:Y:S01]  /*0b50*/  IMAD.HI.U32 R8, R4, R13, RZ ;  /* 0x0000000d04087227 */ /* 0x000fe200078e00ff */
[----:B------:R-:W-:Y:S02]  /*0b60*/  LOP3.LUT R129, R183, 0x3a, RZ, 0xfc, !PT ;  /* 0x0000003ab7817812 */ /* 0x000fe400078efcff */
[----:B------:R-:W-:Y:S01]  /*0b70*/  ISETP.GT.U32.AND P0, PT, R17, R2, PT ;  /* 0x000000021100720c */ /* 0x000fe20003f04070 */
[----:B------:R-:W-:Y:S01]  /*0b80*/  IMAD R3, R18, R10, R9 ;  /* 0x0000000a12037224 */ /* 0x000fe200078e0209 */
[C---:B------:R-:W-:Y:S01]  /*0b90*/  LOP3.LUT R131, R183.reuse, 0x38, RZ, 0xfc, !PT ;  /* 0x00000038b7837812 */ /* 0x040fe200078efcff */
[----:B------:R-:W-:Y:S01]  /*0ba0*/  IMAD.HI.U32 R9, R4, R19, RZ ;  /* 0x0000001304097227 */ /* 0x000fe200078e00ff */
[----:B------:R-:W-:-:S02]  /*0bb0*/  LOP3.LUT R133, R183, 0x36, RZ, 0xfc, !PT ;  /* 0x00000036b7857812 */ /* 0x000fc400078efcff */
[----:B------:R-:W-:Y:S01]  /*0bc0*/  ISETP.GT.U32.AND P4, PT, R18, R3, PT ;  /* 0x000000031200720c */ /* 0x000fe20003f84070 */
[----:B------:R-:W-:Y:S01]  /*0bd0*/  IMAD.HI.U32 R5, R4, R11, RZ ;  /* 0x0000000b04057227 */ /* 0x000fe200078e00ff */
[C---:B------:R-:W-:Y:S02]  /*0be0*/  LOP3.LUT R135, R183.reuse, 0x34, RZ, 0xfc, !PT ;  /* 0x00000034b7877812 */ /* 0x040fe400078efcff */
[C---:B------:R-:W-:Y:S01]  /*0bf0*/  LOP3.LUT R137, R183.reuse, 0x32, RZ, 0xfc, !PT ;  /* 0x00000032b7897812 */ /* 0x040fe200078efcff */
[----:B------:R-:W-:Y:S01]  /*0c00*/  IMAD.MOV R8, RZ, RZ, -R8 ;  /* 0x000000ffff087224 */ /* 0x000fe200078e0a08 */
[C---:B------:R-:W-:Y:S01]  /*0c10*/  LOP3.LUT R139, R183.reuse, 0x30, RZ, 0xfc, !PT ;  /* 0x00000030b78b7812 */ /* 0x040fe200078efcff */
[----:B------:R-:W-:Y:S01]  /*0c20*/  IMAD.MOV R10, RZ, RZ, -R9 ;  /* 0x000000ffff0a7224 */ /* 0x000fe200078e0a09 */
[C---:B------:R-:W-:Y:S01]  /*0c30*/  LOP3.LUT R141, R183.reuse, 0x2e, RZ, 0xfc, !PT ;  /* 0x0000002eb78d7812 */ /* 0x040fe200078efcff */
[----:B------:R-:W-:Y:S01]  /*0c40*/  IMAD.MOV R5, RZ, RZ, -R5 ;  /* 0x000000ffff057224 */ /* 0x000fe200078e0a05 */
[C---:B------:R-:W-:Y:S01]  /*0c50*/  LOP3.LUT R143, R183.reuse, 0x2c, RZ, 0xfc, !PT ;  /* 0x0000002cb78f7812 */ /* 0x040fe200078efcff */
[----:B------:R-:W-:Y:S01]  /*0c60*/  IMAD R9, R18, R8, R13 ;  /* 0x0000000812097224 */ /* 0x000fe200078e020d */
[----:B------:R-:W-:Y:S01]  /*0c70*/  IABS R13, R34 ;  /* 0x00000022000d7213 */ /* 0x000fe20000000000 */
[----:B------:R-:W-:Y:S01]  /*0c80*/  IMAD.HI.U32 R8, R4, R21, RZ ;  /* 0x0000001504087227 */ /* 0x000fe200078e00ff */
[----:B------:R-:W-:-:S02]  /*0c90*/  LOP3.LUT R145, R183, 0x2a, RZ, 0xfc, !PT ;  /* 0x0000002ab7917812 */ /* 0x000fc400078efcff */
[C---:B------:R-:W-:Y:S01]  /*0ca0*/  ISETP.GT.U32.AND P5, PT, R18.reuse, R9, PT ;  /* 0x000000091200720c */ /* 0x040fe20003fa4070 */
[C---:B------:R-:W-:Y:S01]  /*0cb0*/  IMAD R10, R18.reuse, R10, R19 ;  /* 0x0000000a120a7224 */ /* 0x040fe200078e0213 */
[----:B------:R-:W-:Y:S01]  /*0cc0*/  IABS R19, R33 ;  /* 0x0000002100137213 */ /* 0x000fe20000000000 */
[----:B------:R-:W-:Y:S01]  /*0cd0*/  IMAD R5, R18, R5, R11 ;  /* 0x0000000512057224 */ /* 0x000fe200078e020b */
[C---:B------:R-:W-:Y:S01]  /*0ce0*/  LOP3.LUT R147, R183.reuse, 0x28, RZ, 0xfc, !PT ;  /* 0x00000028b7937812 */ /* 0x040fe200078efcff */
[----:B------:R-:W-:Y:S01]  /*0cf0*/  IMAD.MOV R11, RZ, RZ, -R8 ;  /* 0x000000ffff0b7224 */ /* 0x000fe200078e0a08 */
[----:B------:R-:W-:Y:S01]  /*0d00*/  LOP3.LUT R149, R183, 0x26, RZ, 0xfc, !PT ;  /* 0x00000026b7957812 */ /* 0x000fe200078efcff */
[----:B------:R-:W-:Y:S01]  /*0d10*/  @!P0 IMAD.IADD R2, R2, 0x1, -R17 ;  /* 0x0000000102028824 */ /* 0x000fe200078e0a11 */
[----:B------:R-:W-:Y:S01]  /*0d20*/  ISETP.GT.U32.AND P1, PT, R18, R5, PT ;  /* 0x000000051200720c */ /* 0x000fe20003f24070 */
[----:B------:R-:W-:Y:S01]  /*0d30*/  IMAD.HI.U32 R8, R4, R13, RZ ;  /* 0x0000000d04087227 */ /* 0x000fe200078e00ff */
[----:B------:R-:W-:-:S02]  /*0d40*/  ISETP.GT.U32.AND P0, PT, R18, R10, PT ;  /* 0x0000000a1200720c */ /* 0x000fc40003f04070 */
[----:B------:R-:W-:Y:S01]  /*0d50*/  ISETP.GT.U32.AND P3, PT, R17, R2, PT ;  /* 0x000000021100720c */ /* 0x000fe20003f64070 */
[C---:B------:R-:W-:Y:S01]  /*0d60*/  IMAD.HI.U32 R12, R4.reuse, R19, RZ ;  /* 0x00000013040c7227 */ /* 0x040fe200078e00ff */
[C---:B------:R-:W-:Y:S02]  /*0d70*/  LOP3.LUT R151, R183.reuse, 0x24, RZ, 0xfc, !PT ;  /* 0x00000024b7977812 */ /* 0x040fe400078efcff */
[C---:B------:R-:W-:Y:S01]  /*0d80*/  LOP3.LUT R153, R183.reuse, 0x22, RZ, 0xfc, !PT ;  /* 0x00000022b7997812 */ /* 0x040fe200078efcff */
        /* <DEDUP_REMOVED lines=9> */
[C---:B------:R-:W-:Y:S01]  /*0e20*/  IMAD R12, R18.reuse, R8, R13 ;  /* 0x00000008120c7224 */ /* 0x040fe200078e020d */
[----:B------:R-:W-:Y:S01]  /*0e30*/  SHF.R.U32.HI R8, RZ, 0x5, R0 ;  /* 0x00000005ff087819 */ /* 0x000fe20000011600 */
[C---:B------:R-:W-:Y:S01]  /*0e40*/  IMAD R13, R18.reuse, R16, R19 ;  /* 0x00000010120d7224 */ /* 0x040fe200078e0213 */
[----:B------:R-:W-:Y:S01]  /*0e50*/  LOP3.LUT R165, R183, 0x16, RZ, 0xfc, !PT ;  /* 0x00000016b7a57812 */ /* 0x000fe200078efcff */
[----:B------:R-:W-:Y:S01]  /*0e60*/  IMAD R16, R18, R4, R23 ;  /* 0x0000000412107224 */ /* 0x000fe200078e0217 */
[----:B------:R-:W-:Y:S01]  /*0e70*/  R2UR UR24, R8 ;  /* 0x00000000081872ca */ /* 0x000fe200000e0000 */
[C---:B------:R-:W-:Y:S01]  /*0e80*/  IMAD R11, R18.reuse, R11, R21 ;  /* 0x0000000b120b7224 */ /* 0x040fe200078e0215 */
[C---:B------:R-:W-:Y:S01]  /*0e90*/  ISETP.GT.U32.AND P6, PT, R18.reuse, R13, PT ;  /* 0x0000000d1200720c */ /* 0x040fe20003fc4070 */
[--C-:B------:R-:W-:Y:S01]  /*0ea0*/  @!P4 IMAD.IADD R3, R3, 0x1, -R18.reuse ;  /* 0x000000010303c824 */ /* 0x100fe200078e0a12 */
[C---:B------:R-:W-:Y:S01]  /*0eb0*/  ISETP.GT.U32.AND P4, PT, R18.reuse, R16, PT ;  /* 0x000000101200720c */ /* 0x040fe20003f84070 */
[--C-:B------:R-:W-:Y:S01]  /*0ec0*/  @!P1 IMAD.IADD R5, R5, 0x1, -R18.reuse ;  /* 0x0000000105059824 */ /* 0x100fe200078e0a12 */
[----:B------:R-:W-:Y:S01]  /*0ed0*/  ISETP.GT.U32.AND P2, PT, R18, R11, PT ;  /* 0x0000000b1200720c */ /* 0x000fe20003f44070 */
[----:B------:R-:W-:Y:S01]  /*0ee0*/  @!P3 IMAD.IADD R2, R2, 0x1, -R17 ;  /* 0x000000010202b824 */ /* 0x000fe200078e0a11 */
[----:B------:R-:W-:Y:S01]  /*0ef0*/  ISETP.GT.U32.AND P3, PT, R18, R12, PT ;  /* 0x0000000c1200720c */ /* 0x000fe20003f64070 */
[--C-:B------:R-:W-:Y:S01]  /*0f00*/  @!P0 IMAD.IADD R10, R10, 0x1, -R18.reuse ;  /* 0x000000010a0a8824 */ /* 0x100fe200078e0a12 */
[C---:B------:R-:W-:Y:S01]  /*0f10*/  ISETP.GT.U32.AND P0, PT, R18.reuse, R5, PT ;  /* 0x000000051200720c */ /* 0x040fe20003f04070 */
[----:B------:R-:W-:Y:S01]  /*0f20*/  @!P5 IMAD.IADD R9, R9, 0x1, -R18 ;  /* 0x000000010909d824 */ /* 0x000fe200078e0a12 */
[----:B------:R-:W-:-:S02]  /*0f30*/  ISETP.GT.U32.AND P5, PT, R18, R3, PT ;  /* 0x000000031200720c */ /* 0x000fc40003fa4070 */
[----:B------:R-:W-:Y:S01]  /*0f40*/  ISETP.GE.AND P1, PT, R38, RZ, PT ;  /* 0x000000ff2600720c */ /* 0x000fe20003f26270 */
[--C-:B------:R-:W-:Y:S01]  /*0f50*/  @!P6 IMAD.IADD R13, R13, 0x1, -R18.reuse ;  /* 0x000000010d0de824 */ /* 0x100fe200078e0a12 */
[----:B------:R-:W-:Y:S01]  /*0f60*/  LOP3.LUT R8, RZ, R41, RZ, 0x33, !PT ;  /* 0x00000029ff087212 */ /* 0x000fe200078e33ff */
[--C-:B------:R-:W-:Y:S01]  /*0f70*/  @!P4 IMAD.IADD R16, R16, 0x1, -R18.reuse ;  /* 0x000000011010c824 */ /* 0x100fe200078e0a12 */
[----:B------:R-:W-:Y:S01]  /*0f80*/  SHF.R.S32.HI R4, RZ, 0x1f, R7 ;  /* 0x0000001fff047819 */ /* 0x000fe20000011407 */
[--C-:B------:R-:W-:Y:S01]  /*0f90*/  @!P2 IMAD.IADD R11, R11, 0x1, -R18.reuse ;  /* 0x000000010b0ba824 */ /* 0x100fe200078e0a12 */
[----:B------:R-:W-:Y:S01]  /*0fa0*/  ISETP.GT.U32.AND P2, PT, R18, R9, PT ;  /* 0x000000091200720c */ /* 0x000fe20003f44070 */
[--C-:B------:R-:W-:Y:S01]  /*0fb0*/  @!P3 IMAD.IADD R12, R12, 0x1, -R18.reuse ;  /* 0x000000010c0cb824 */ /* 0x100fe200078e0a12 */
[C---:B------:R-:W-:Y:S01]  /*0fc0*/  ISETP.GT.U32.AND P3, PT, R18.reuse, R10, PT ;  /* 0x0000000a1200720c */ /* 0x040fe20003f64070 */
[--C-:B------:R-:W-:Y:S01]  /*0fd0*/  @!P0 IMAD.IADD R5, R5, 0x1, -R18.reuse ;  /* 0x0000000105058824 */ /* 0x100fe200078e0a12 */
[C---:B------:R-:W-:Y:S01]  /*0fe0*/  ISETP.GT.U32.AND P0, PT, R18.reuse, R16, PT ;  /* 0x000000101200720c */ /* 0x040fe20003f04070 */
[----:B------:R-:W-:Y:S01]  /*0ff0*/  @!P5 IMAD.IADD R3, R3, 0x1, -R18 ;  /* 0x000000010303d824 */ /* 0x000fe200078e0a12 */
[C---:B------:R-:W-:Y:S01]  /*1000*/  ISETP.GT.U32.AND P4, PT, R18.reuse, R11, PT ;  /* 0x0000000b1200720c */ /* 0x040fe20003f84070 */
[----:B------:R-:W-:Y:S01]  /*1010*/  @!P1 IMAD.MOV R2, RZ, RZ, -R2 ;  /* 0x000000ffff029224 */ /* 0x000fe200078e0a02 */
[----:B------:R-:W-:-:S02]  /*1020*/  ISETP.GT.U32.AND P5, PT, R18, R12, PT ;  /* 0x0000000c1200720c */ /* 0x000fc40003fa4070 */
[----:B------:R-:W-:Y:S02]  /*1030*/  ISETP.GT.U32.AND P6, PT, R18, R13, PT ;  /* 0x0000000d1200720c */ /* 0x000fe40003fc4070 */
[----:B------:R-:W-:Y:S01]  /*1040*/  ISETP.NE.AND P1, PT, R41, RZ, PT ;  /* 0x000000ff2900720c */ /* 0x000fe20003f25270 */
[--C-:B------:R-:W-:Y:S01]  /*1050*/  @!P2 IMAD.IADD R9, R9, 0x1, -R18.reuse ;  /* 0x000000010909a824 */ /* 0x100fe200078e0a12 */
[----:B------:R-:W-:Y:S01]  /*1060*/  ISETP.NE.AND P2, PT, R40, RZ, PT ;  /* 0x000000ff2800720c */ /* 0x000fe20003f45270 */
[--C-:B------:R-:W-:Y:S01]  /*1070*/  @!P3 IMAD.IADD R10, R10, 0x1, -R18.reuse ;  /* 0x000000010a0ab824 */ /* 0x100fe200078e0a12 */
[----:B------:R-:W-:Y:S01]  /*1080*/  ISETP.GE.AND P3, PT, R37, RZ, PT ;  /* 0x000000ff2500720c */ /* 0x000fe20003f66270 */
[--C-:B------:R-:W-:Y:S01]  /*1090*/  @!P0 IMAD.IADD R16, R16, 0x1, -R18.reuse ;  /* 0x0000000110108824 */ /* 0x100fe200078e0a12 */
[----:B------:R-:W-:Y:S01]  /*10a0*/  ISETP.GE.AND P0, PT, R108, RZ, PT ;  /* 0x000000ff6c00720c */ /* 0x000fe20003f06270 */
[--C-:B------:R-:W-:Y:S01]  /*10b0*/  @!P4 IMAD.IADD R11, R11, 0x1, -R18.reuse ;  /* 0x000000010b0bc824 */ /* 0x100fe200078e0a12 */
[----:B------:R-:W-:Y:S01]  /*10c0*/  ISETP.GE.AND P4, PT, R34, RZ, PT ;  /* 0x000000ff2200720c */ /* 0x000fe20003f86270 */
[--C-:B------:R-:W-:Y:S01]  /*10d0*/  @!P5 IMAD.IADD R12, R12, 0x1, -R18.reuse ;  /* 0x000000010c0cd824 */ /* 0x100fe200078e0a12 */
[----:B------:R-:W-:Y:S01]  /*10e0*/  ISETP.GE.AND P5, PT, R35, RZ, PT ;  /* 0x000000ff2300720c */ /* 0x000fe20003fa6270 */
[----:B------:R-:W-:Y:S01]  /*10f0*/  @!P6 IMAD.IADD R13, R13, 0x1, -R18 ;  /* 0x000000010d0de824 */ /* 0x000fe200078e0a12 */
[----:B------:R-:W-:-:S02]  /*1100*/  ISETP.GE.AND P6, PT, R36, RZ, PT ;  /* 0x000000ff2400720c */ /* 0x000fc40003fc6270 */
[----:B------:R-:W-:Y:S02]  /*1110*/  LOP3.LUT R167, R183, 0x14, RZ, 0xfc, !PT ;  /* 0x00000014b7a77812 */ /* 0x000fe400078efcff */
[----:B------:R-:W-:Y:S01]  /*1120*/  @!P2 LOP3.LUT R2, RZ, R40, RZ, 0x33, !PT ;  /* 0x00000028ff02a212 */ /* 0x000fe200078e33ff */
[----:B------:R-:W-:Y:S01]  /*1130*/  @!P3 IMAD.MOV R3, RZ, RZ, -R3 ;  /* 0x000000ffff03b224 */ /* 0x000fe200078e0a03 */
[----:B------:R-:W-:Y:S01]  /*1140*/  ISETP.GE.AND P2, PT, R106, RZ, PT ;  /* 0x000000ff6a00720c */ /* 0x000fe20003f46270 */
[----:B------:R-:W-:Y:S01]  /*1150*/  @!P0 IMAD.MOV R5, RZ, RZ, -R5 ;  /* 0x000000ffff058224 */ /* 0x000fe200078e0a05 */
[----:B------:R-:W-:Y:S01]  /*1160*/  ISETP.GE.AND P3, PT, R33, RZ, PT ;  /* 0x000000ff2100720c */ /* 0x000fe20003f66270 */
[----:B------:R-:W-:Y:S01]  /*1170*/  @!P4 IMAD.MOV R12, RZ, RZ, -R12 ;  /* 0x000000ffff0cc224 */ /* 0x000fe200078e0a0c */
[----:B------:R-:W-:Y:S01]  /*1180*/  ISETP.GE.AND P0, PT, R32, RZ, PT ;  /* 0x000000ff2000720c */ /* 0x000fe20003f06270 */
[----:B------:R-:W-:Y:S01]  /*1190*/  @!P5 IMAD.MOV R11, RZ, RZ, -R11 ;  /* 0x000000ffff0bd224 */ /* 0x000fe200078e0a0b */
[C---:B------:R-:W-:Y:S01]  /*11a0*/  SEL R5, R8.reuse, R5, !P1 ;  /* 0x0000000508057207 */ /* 0x040fe20004800000 */
[----:B------:R-:W-:Y:S01]  /*11b0*/  @!P6 IMAD.MOV R10, RZ, RZ, -R10 ;  /* 0x000000ffff0ae224 */ /* 0x000fe200078e0a0a */
[----:B------:R-:W-:Y:S01]  /*11c0*/  SEL R3, R8, R3, !P1 ;  /* 0x0000000308037207 */ /* 0x000fe20004800000 */
[----:B------:R-:W-:Y:S01]  /*11d0*/  IMAD R2, R2, UR4, RZ ;  /* 0x0000000402027c24 */ /* 0x000fe2000f8e02ff */
[----:B------:R-:W-:Y:S01]  /*11e0*/  ULDC UR4, c[0x0][0x240] ;  /* 0x0000900000047ab9 */ /* 0x000fe20000000800 */
[C---:B------:R-:W-:Y:S01]  /*11f0*/  SEL R11, R8.reuse, R11, !P1 ;  /* 0x0000000b080b7207 */ /* 0x040fe20004800000 */
[----:B------:R-:W-:Y:S01]  /*1200*/  IMAD R5, R5, UR4, RZ ;  /* 0x0000000405057c24 */ /* 0x000fe2000f8e02ff */
[C---:B------:R-:W-:Y:S01]  /*1210*/  SEL R10, R8.reuse, R10, !P1 ;  /* 0x0000000a080a7207 */ /* 0x040fe20004800000 */
[----:B------:R-:W-:Y:S01]  /*1220*/  @!P2 IMAD.MOV R9, RZ, RZ, -R9 ;  /* 0x000000ffff09a224 */ /* 0x000fe200078e0a09 */
[C---:B------:R-:W-:Y:S01]  /*1230*/  SEL R12, R8.reuse, R12, !P1 ;  /* 0x0000000c080c7207 */ /* 0x040fe20004800000 */
[----:B------:R-:W-:Y:S01]  /*1240*/  @!P3 IMAD.MOV R13, RZ, RZ, -R13 ;  /* 0x000000ffff0db224 */ /* 0x000fe200078e0a0d */
[----:B------:R-:W-:Y:S01]  /*1250*/  SHF.R.S32.HI R49, RZ, 0x1f, R5 ;  /* 0x0000001fff317819 */ /* 0x000fe20000011405 */
[----:B------:R-:W-:Y:S01]  /*1260*/  @!P0 IMAD.MOV R16, RZ, RZ, -R16 ;  /* 0x000000ffff108224 */ /* 0x000fe200078e0a10 */
[C---:B------:R-:W-:Y:S01]  /*1270*/  SEL R9, R8.reuse, R9, !P1 ;  /* 0x0000000908097207 */ /* 0x040fe20004800000 */
[----:B------:R-:W-:Y:S01]  /*1280*/  IMAD R3, R3, UR4, RZ ;  /* 0x0000000403037c24 */ /* 0x000fe2000f8e02ff */
[----:B------:R-:W-:Y:S01]  /*1290*/  SEL R13, R8, R13, !P1 ;  /* 0x0000000d080d7207 */ /* 0x000fe20004800000 */
[----:B------:R-:W-:Y:S01]  /*12a0*/  IMAD R10, R10, UR4, RZ ;  /* 0x000000040a0a7c24 */ /* 0x000fe2000f8e02ff */
[----:B------:R-:W-:Y:S01]  /*12b0*/  SEL R8, R8, R16, !P1 ;  /* 0x0000001008087207 */ /* 0x000fe20004800000 */
[----:B------:R-:W-:Y:S01]  /*12c0*/  IMAD R9, R9, UR4, RZ ;  /* 0x0000000409097c24 */ /* 0x000fe2000f8e02ff */
[----:B------:R-:W-:Y:S01]  /*12d0*/  IADD3 R41, P5, R5, UR8, RZ ;  /* 0x0000000805297c10 */ /* 0x000fe2000ffbe0ff */
[----:B------:R-:W-:Y:S01]  /*12e0*/  IMAD R11, R11, UR4, RZ ;  /* 0x000000040b0b7c24 */ /* 0x000fe2000f8e02ff */
[----:B------:R-:W-:Y:S01]  /*12f0*/  IADD3 R50, P0, R2, UR6, RZ ;  /* 0x0000000602327c10 */ /* 0x000fe2000ff1e0ff */
[----:B------:R-:W-:Y:S01]  /*1300*/  IMAD R8, R8, UR4, RZ ;  /* 0x0000000408087c24 */ /* 0x000fe2000f8e02ff */
[----:B------:R-:W-:Y:S01]  /*1310*/  IADD3.X R49, R49, UR9, RZ, P5, !PT ;  /* 0x0000000931317c10 */ /* 0x000fe2000affe4ff */
[----:B------:R-:W-:Y:S01]  /*1320*/  IMAD R12, R12, UR4, RZ ;  /* 0x000000040c0c7c24 */ /* 0x000fe2000f8e02ff */
[----:B------:R-:W-:Y:S01]  /*1330*/  LEA.HI.X.SX32 R56, R2, UR7, 0x1, P0 ;  /* 0x0000000702387c11 */ /* 0x000fe200080f0eff */
[----:B------:R-:W-:Y:S01]  /*1340*/  IMAD.SHL.U32 R2, R0, 0x10, RZ ;  /* 0x0000001000027824 */ /* 0x000fe200078e00ff */
[C---:B------:R-:W-:Y:S01]  /*1350*/  IADD3 R47, P5, R8.reuse, UR8, RZ ;  /* 0x00000008082f7c10 */ /* 0x040fe2000ffbe0ff */
[----:B------:R-:W-:Y:S01]  /*1360*/  IMAD R13, R13, UR4, RZ ;  /* 0x000000040d0d7c24 */ /* 0x000fe2000f8e02ff */
[----:B------:R-:W-:Y:S01]  /*1370*/  SHF.R.S32.HI R48, RZ, 0x1f, R3 ;  /* 0x0000001fff307819 */ /* 0x000fe20000011403 */
[----:B------:R-:W-:Y:S01]  /*1380*/  ULDC UR6, c[0x0][0x23c] ;  /* 0x00008f0000067ab9 */ /* 0x000fe20000000800 */
[----:B------:R-:W-:Y:S01]  /*1390*/  LEA.HI.X.SX32 R55, R8, UR9, 0x1, P5 ;  /* 0x0000000908377c11 */ /* 0x000fe2000a8f0eff */
[----:B------:R-:W-:Y:S01]  /*13a0*/  USHF.L.U32 UR25, UR6, 0x7, URZ ;  /* 0x0000000706197899 */ /* 0x000fe2000800063f */
[----:B------:R-:W0:Y:S01]  /*13b0*/  LDC R8, c[0x0][0x238] ;  /* 0x00008e00ff087b82 */ /* 0x000e220000000800 */
[----:B------:R-:W-:Y:S01]  /*13c0*/  IADD3 R22, P4, R3, UR8, RZ ;  /* 0x0000000803167c10 */ /* 0x000fe2000ff9e0ff */
[----:B------:R-:W-:Y:S01]  /*13d0*/  IMAD R57, R6, UR6, RZ ;  /* 0x0000000606397c24 */ /* 0x000fe2000f8e02ff */
[----:B------:R-:W-:Y:S01]  /*13e0*/  LOP3.LUT R3, R2, 0x70, RZ, 0xc0, !PT ;  /* 0x0000007002037812 */ /* 0x000fe200078ec0ff */
[----:B------:R-:W-:Y:S01]  /*13f0*/  UIADD3 UR6, UP0, UR14, 0x2, URZ ;  /* 0x000000020e067890 */ /* 0x000fe2000ff1e03f */
[----:B------:R-:W-:Y:S01]  /*1400*/  IADD3.X R48, R48, UR9, RZ, P4, !PT ;  /* 0x0000000930307c10 */ /* 0x000fe2000a7fe4ff */
[----:B------:R-:W-:Y:S01]  /*1410*/  UMOV UR4, URZ ;  /* 0x0000003f00047c82 */ /* 0x000fe20008000000 */
[C---:B------:R-:W-:Y:S01]  /*1420*/  LOP3.LUT R169, R183.reuse, 0x12, RZ, 0xfc, !PT ;  /* 0x00000012b7a97812 */ /* 0x040fe200078efcff */
[----:B------:R-:W-:Y:S01]  /*1430*/  IMAD R2, R6, 0x80, R3 ;  /* 0x0000008006027824 */ /* 0x000fe200078e0203 */
[C---:B------:R-:W-:Y:S01]  /*1440*/  LOP3.LUT R171, R183.reuse, 0x10, RZ, 0xfc, !PT ;  /* 0x00000010b7ab7812 */ /* 0x040fe200078efcff */
[----:B------:R-:W-:Y:S01]  /*1450*/  UIADD3.X UR7, UR4, 0x40000040, URZ, UP0, !UPT ;  /* 0x4000004004077890 */ /* 0x000fe200087fe43f */
[----:B------:R-:W-:-:S02]  /*1460*/  LOP3.LUT R173, R183, 0xe, RZ, 0xfc, !PT ;  /* 0x0000000eb7ad7812 */ /* 0x000fc400078efcff */
[C---:B------:R-:W-:Y:S01]  /*1470*/  LOP3.LUT R175, R183.reuse, 0xc, RZ, 0xfc, !PT ;  /* 0x0000000cb7af7812 */ /* 0x040fe200078efcff */
[----:B------:R-:W-:Y:S01]  /*1480*/  UIADD3.64 UR22, UR6, 0x2, URZ ;  /* 0x0000000206167897 */ /* 0x000fe2000fffe03f */
[C---:B------:R-:W-:Y:S01]  /*1490*/  LOP3.LUT R177, R183.reuse, 0xa, RZ, 0xfc, !PT ;  /* 0x0000000ab7b17812 */ /* 0x040fe200078efcff */
[----:B------:R-:W-:Y:S01]  /*14a0*/  UIADD3.64 UR10, UR6, 0x4, URZ ;  /* 0x00000004060a7897 */ /* 0x000fe2000fffe03f */
[C---:B------:R-:W-:Y:S02]  /*14b0*/  LOP3.LUT R179, R183.reuse, 0x8, RZ, 0xfc, !PT ;  /* 0x00000008b7b37812 */ /* 0x040fe400078efcff */
[C---:B------:R-:W-:Y:S02]  /*14c0*/  LOP3.LUT R181, R183.reuse, 0x6, RZ, 0xfc, !PT ;  /* 0x00000006b7b57812 */ /* 0x040fe400078efcff */
[----:B------:R-:W-:Y:S02]  /*14d0*/  LOP3.LUT R185, R183, 0x4, RZ, 0xfc, !PT ;  /* 0x00000004b7b97812 */ /* 0x000fe400078efcff */
[----:B------:R-:W-:Y:S01]  /*14e0*/  LEA.HI R4, R4, R7, RZ, 0x7 ;  /* 0x0000000704047211 */ /* 0x000fe200078f38ff */
[-C--:B0-----:R-:W-:Y:S01]  /*14f0*/  IMAD R59, R59, R8.reuse, RZ ;  /* 0x000000083b3b7224 */ /* 0x081fe200078e02ff */
[----:B------:R-:W-:Y:S01]  /*1500*/  SHF.R.S32.HI R39, RZ, 0x1f, R9 ;  /* 0x0000001fff277819 */ /* 0x000fe20000011409 */
[-C--:B------:R-:W-:Y:S01]  /*1510*/  IMAD R61, R61, R8.reuse, RZ ;  /* 0x000000083d3d7224 */ /* 0x080fe200078e02ff */
[----:B------:R-:W-:Y:S01]  /*1520*/  IADD3 R42, P3, R9, UR8, RZ ;  /* 0x00000008092a7c10 */ /* 0x000fe2000ff7e0ff */
[-C--:B------:R-:W-:Y:S01]  /*1530*/  IMAD R63, R63, R8.reuse, RZ ;  /* 0x000000083f3f7224 */ /* 0x080fe200078e02ff */
        /* <DEDUP_REMOVED lines=16> */
[----:B------:R-:W-:Y:S01]  /*1640*/  LOP3.LUT R2, R2, R183, RZ, 0xfc, !PT ;  /* 0x000000b702027212 */ /* 0x000fe200078efcff */
[-C--:B------:R-:W-:Y:S01]  /*1650*/  IMAD R81, R81, R8.reuse, RZ ;  /* 0x0000000851517224 */ /* 0x080fe200078e02ff */
[----:B------:R-:W-:Y:S01]  /*1660*/  IADD3.X R39, R39, UR9, RZ, P3, !PT ;  /* 0x0000000927277c10 */ /* 0x000fe20009ffe4ff */
        /* <DEDUP_REMOVED lines=9> */
[----:B------:R-:W-:Y:S01]  /*1700*/  SHF.R.S32.HI R40, RZ, 0x7, R4 ;  /* 0x00000007ff287819 */ /* 0x000fe20000011404 */
[-C--:B------:R-:W-:Y:S01]  /*1710*/  IMAD R93, R93, R8.reuse, RZ ;  /* 0x000000085d5d7224 */ /* 0x080fe200078e02ff */
[C---:B------:R-:W-:Y:S01]  /*1720*/  LOP3.LUT R21, R2.reuse, 0x20, RZ, 0x3c, !PT ;  /* 0x0000002002157812 */ /* 0x040fe200078e3cff */
        /* <DEDUP_REMOVED lines=9> */
[----:B------:R-:W-:Y:S01]  /*17c0*/  LOP3.LUT R16, R2, 0x70, RZ, 0x3c, !PT ;  /* 0x0000007002107812 */ /* 0x000fe200078e3cff */
[----:B------:R-:W-:-:S02]  /*17d0*/  IMAD R105, R105, R8, RZ ;  /* 0x0000000869697224 */ /* 0x000fc400078e02ff */
[-C--:B------:R-:W-:Y:S02]  /*17e0*/  IMAD R107, R107, R8.reuse, RZ ;  /* 0x000000086b6b7224 */ /* 0x080fe400078e02ff */
[-C--:B------:R-:W-:Y:S02]  /*17f0*/  IMAD R109, R109, R8.reuse, RZ ;  /* 0x000000086d6d7224 */ /* 0x080fe400078e02ff */
[-C--:B------:R-:W-:Y:S02]  /*1800*/  IMAD R111, R111, R8.reuse, RZ ;  /* 0x000000086f6f7224 */ /* 0x080fe400078e02ff */
[-C--:B------:R-:W-:Y:S02]  /*1810*/  IMAD R113, R113, R8.reuse, RZ ;  /* 0x0000000871717224 */ /* 0x080fe400078e02ff */
[-C--:B------:R-:W-:Y:S02]  /*1820*/  IMAD R115, R115, R8.reuse, RZ ;  /* 0x0000000873737224 */ /* 0x080fe400078e02ff */
        /* <DEDUP_REMOVED lines=34> */
[----:B------:R-:W-:Y:S02]  /*1a50*/  IMAD R185, R185, R8, RZ ;  /* 0x00000008b9b97224 */ /* 0x000fe400078e02ff */
[----:B------:R-:W-:-:S07]  /*1a60*/  IMAD.SHL.U32 R23, R8, 0x80, RZ ;  /* 0x0000008008177824 */ /* 0x000fce00078e00ff */
.L_x_1:
[----:B------:R-:W-:Y:S02]  /*1a70*/  SHF.R.U32.HI R11, RZ, 0x7, R0 ;  /* 0x00000007ff0b7819 */ /* 0x000fe40000011600 */
[----:B------:R-:W-:Y:S02]  /*1a80*/  PRMT R58, RZ, 0x7610, R58 ;  /* 0x00007610ff3a7816 */ /* 0x000fe4000000003a */
[----:B------:R-:W-:-:S04]  /*1a90*/  SGXT.U32 R11, R11, 0x1 ;  /* 0x000000010b0b781a */ /* 0x000fc80000000000 */
[C---:B------:R-:W-:Y:S02]  /*1aa0*/  LOP3.LUT R2, R11.reuse, 0x2, RZ, 0xfc, !PT ;  /* 0x000000020b027812 */ /* 0x040fe400078efcff */
[C---:B------:R-:W-:Y:S02]  /*1ab0*/  LOP3.LUT R3, R11.reuse, 0x4, RZ, 0xfc, !PT ;  /* 0x000000040b037812 */ /* 0x040fe400078efcff */
[----:B------:R-:W-:Y:S02]  /*1ac0*/  LOP3.LUT R4, R11, 0x6, RZ, 0xfc, !PT ;  /* 0x000000060b047812 */ /* 0x000fe400078efcff */
[----:B------:R-:W-:Y:S02]  /*1ad0*/  ISETP.GE.AND P2, PT, R2, UR17, PT ;  /* 0x0000001102007c0c */ /* 0x000fe4000bf46270 */
[----:B------:R-:W-:Y:S02]  /*1ae0*/  ISETP.GE.AND P1, PT, R3, UR17, PT ;  /* 0x0000001103007c0c */ /* 0x000fe4000bf26270 */
[----:B------:R-:W-:-:S02]  /*1af0*/  LOP3.LUT R3, R11, 0x8, RZ, 0xfc, !PT ;  /* 0x000000080b037812 */ /* 0x000fc400078efcff */
[----:B------:R-:W-:Y:S02]  /*1b00*/  ISETP.GE.AND P0, PT, R4, UR17, PT ;  /* 0x0000001104007c0c */ /* 0x000fe4000bf06270 */
[----:B------:R-:W-:Y:S02]  /*1b10*/  LOP3.LUT R4, R11, 0xa, RZ, 0xfc, !PT ;  /* 0x0000000a0b047812 */ /* 0x000fe400078efcff */
[----:B------:R-:W-:Y:S02]  /*1b20*/  IADD3 R2, P3, R59, R50, RZ ;  /* 0x000000323b027210 */ /* 0x000fe40007f7e0ff */
[----:B------:R-:W-:Y:S02]  /*1b30*/  ISETP.GE.AND P4, PT, R3, UR17, PT ;  /* 0x0000001103007c0c */ /* 0x000fe4000bf86270 */
[----:B------:R-:W-:Y:S02]  /*1b40*/  LOP3.LUT R5, R11, 0xc, RZ, 0xfc, !PT ;  /* 0x0000000c0b057812 */ /* 0x000fe400078efcff */
[----:B------:R-:W-:-:S02]  /*1b50*/  ISETP.GE.AND P5, PT, R4, UR17, PT ;  /* 0x0000001104007c0c */ /* 0x000fc4000bfa6270 */
[----:B------:R-:W-:Y:S02]  /*1b60*/  LEA.HI.X.SX32 R3, R59, R56, 0x1, P3 ;  /* 0x000000383b037211 */ /* 0x000fe400018f0eff */
[----:B------:R-:W-:Y:S02]  /*1b70*/  IADD3 R4, P6, R185, R50, RZ ;  /* 0x00000032b9047210 */ /* 0x000fe40007fde0ff */
[----:B------:R-:W-:Y:S01]  /*1b80*/  LOP3.LUT R6, R11, 0xe, RZ, 0xfc, !PT ;  /* 0x0000000e0b067812 */ /* 0x000fe200078efcff */
[----:B------:R0:W2:Y:S01]  /*1b90*/  @!P2 LDG.E.U8 R58, desc[UR18][R2.64] ;  /* 0x00000012023aa981 */ /* 0x0000a2000c1e1100 */
[----:B------:R-:W-:Y:S02]  /*1ba0*/  ISETP.GE.AND P3, PT, R5, UR17, PT ;  /* 0x0000001105007c0c */ /* 0x000fe4000bf66270 */
[----:B------:R-:W-:Y:S02]  /*1bb0*/  PRMT R60, RZ, 0x7610, R60 ;  /* 0x00007610ff3c7816 */ /* 0x000fe4000000003c */
[----:B------:R-:W-:-:S02]  /*1bc0*/  LEA.HI.X.SX32 R5, R185, R56, 0x1, P6 ;  /* 0x00000038b9057211 */ /* 0x000fc400030f0eff */
[----:B------:R-:W-:Y:S02]  /*1bd0*/  ISETP.GE.AND P2, PT, R6, UR17, PT ;  /* 0x0000001106007c0c */ /* 0x000fe4000bf46270 */
[----:B------:R-:W-:Y:S01]  /*1be0*/  IADD3 R6, P6, R181, R50, RZ ;  /* 0x00000032b5067210 */ /* 0x000fe20007fde0ff */
[----:B------:R1:W3:Y:S01]  /*1bf0*/  @!P1 LDG.E.U8 R60, desc[UR18][R4.64] ;  /* 0x00000012043c9981 */ /* 0x0002e2000c1e1100 */
[----:B------:R-:W-:Y:S02]  /*1c00*/  LOP3.LUT R8, R11, 0x10, RZ, 0xfc, !PT ;  /* 0x000000100b087812 */ /* 0x000fe400078efcff */
[----:B------:R-:W-:Y:S02]  /*1c10*/  PRMT R62, RZ, 0x7610, R62 ;  /* 0x00007610ff3e7816 */ /* 0x000fe4000000003e */
[----:B------:R-:W-:Y:S02]  /*1c20*/  LEA.HI.X.SX32 R7, R181, R56, 0x1, P6 ;  /* 0x00000038b5077211 */ /* 0x000fe400030f0eff */
[----:B------:R-:W-:-:S02]  /*1c30*/  ISETP.GE.AND P1, PT, R8, UR17, PT ;  /* 0x0000001108007c0c */ /* 0x000fc4000bf26270 */
[----:B------:R-:W-:Y:S01]  /*1c40*/  IADD3 R8, P6, R179, R50, RZ ;  /* 0x00000032b3087210 */ /* 0x000fe20007fde0ff */
[----:B------:R4:W5:Y:S01]  /*1c50*/  @!P0 LDG.E.U8 R62, desc[UR18][R6.64] ;  /* 0x00000012063e8981 */ /* 0x000962000c1e1100 */
[----:B0-----:R-:W-:Y:S02]  /*1c60*/  LOP3.LUT R2, R11, 0x12, RZ, 0xfc, !PT ;  /* 0x000000120b027812 */ /* 0x001fe400078efcff */
[----:B------:R-:W-:Y:S02]  /*1c70*/  PRMT R64, RZ, 0x7610, R64 ;  /* 0x00007610ff407816 */ /* 0x000fe40000000040 */
[----:B------:R-:W-:Y:S02]  /*1c80*/  LEA.HI.X.SX32 R9, R179, R56, 0x1, P6 ;  /* 0x00000038b3097211 */ /* 0x000fe400030f0eff */
[----:B------:R-:W-:Y:S02]  /*1c90*/  ISETP.GE.AND P0, PT, R2, UR17, PT ;  /* 0x0000001102007c0c */ /* 0x000fe4000bf06270 */
[----:B------:R-:W-:Y:S01]  /*1ca0*/  IADD3 R2, P6, R177, R50, RZ ;  /* 0x00000032b1027210 */ /* 0x000fe20007fde0ff */
[----:B------:R0:W5:Y:S01]  /*1cb0*/  @!P4 LDG.E.U8 R64, desc[UR18][R8.64] ;  /* 0x000000120840c981 */ /* 0x000162000c1e1100 */
[----:B-1----:R-:W-:-:S02]  /*1cc0*/  LOP3.LUT R4, R11, 0x14, RZ, 0xfc, !PT ;  /* 0x000000140b047812 */ /* 0x002fc400078efcff */
[----:B------:R-:W-:Y:S02]  /*1cd0*/  PRMT R66, RZ, 0x7610, R66 ;  /* 0x00007610ff427816 */ /* 0x000fe40000000042 */
[----:B------:R-:W-:Y:S02]  /*1ce0*/  LEA.HI.X.SX32 R3, R177, R56, 0x1, P6 ;  /* 0x00000038b1037211 */ /* 0x000fe400030f0eff */
[----:B------:R-:W-:Y:S02]  /*1cf0*/  ISETP.GE.AND P4, PT, R4, UR17, PT ;  /* 0x0000001104007c0c */ /* 0x000fe4000bf86270 */
[----:B------:R-:W-:Y:S01]  /*1d00*/  IADD3 R4, P6, R175, R50, RZ ;  /* 0x00000032af047210 */ /* 0x000fe20007fde0ff */
[----:B------:R1:W5:Y:S01]  /*1d10*/  @!P5 LDG.E.U8 R66, desc[UR18][R2.64] ;  /* 0x000000120242d981 */ /* 0x000362000c1e1100 */
[----:B----4-:R-:W-:Y:S02]  /*1d20*/  LOP3.LUT R6, R11, 0x16, RZ, 0xfc, !PT ;  /* 0x000000160b067812 */ /* 0x010fe400078efcff */
[----:B------:R-:W-:-:S02]  /*1d30*/  PRMT R68, RZ, 0x7610, R68 ;  /* 0x00007610ff447816 */ /* 0x000fc40000000044 */
[----:B------:R-:W-:Y:S02]  /*1d40*/  LEA.HI.X.SX32 R5, R175, R56, 0x1, P6 ;  /* 0x00000038af057211 */ /* 0x000fe400030f0eff */
[----:B------:R-:W-:Y:S02]  /*1d50*/  ISETP.GE.AND P5, PT, R6, UR17, PT ;  /* 0x0000001106007c0c */ /* 0x000fe4000bfa6270 */
[----:B------:R-:W-:Y:S01]  /*1d60*/  IADD3 R6, P6, R173, R50, RZ ;  /* 0x00000032ad067210 */ /* 0x000fe20007fde0ff */
[----:B------:R4:W5:Y:S01]  /*1d70*/  @!P3 LDG.E.U8 R68, desc[UR18][R4.64] ;  /* 0x000000120444b981 */ /* 0x000962000c1e1100 */
[----:B0-----:R-:W-:Y:S02]  /*1d80*/  LOP3.LUT R8, R11, 0x18, RZ, 0xfc, !PT ;  /* 0x000000180b087812 */ /* 0x001fe400078efcff */
[----:B------:R-:W-:Y:S02]  /*1d90*/  PRMT R70, RZ, 0x7610, R70 ;  /* 0x00007610ff467816 */ /* 0x000fe40000000046 */
[----:B------:R-:W-:-:S02]  /*1da0*/  LEA.HI.X.SX32 R7, R173, R56, 0x1, P6 ;  /* 0x00000038ad077211 */ /* 0x000fc400030f0eff */
[----:B------:R-:W-:Y:S02]  /*1db0*/  ISETP.GE.AND P3, PT, R8, UR17, PT ;  /* 0x0000001108007c0c */ /* 0x000fe4000bf66270 */
[----:B------:R-:W-:Y:S01]  /*1dc0*/  IADD3 R8, P6, R171, R50, RZ ;  /* 0x00000032ab087210 */ /* 0x000fe20007fde0ff */
[----:B------:R0:W5:Y:S01]  /*1dd0*/  @!P2 LDG.E.U8 R70, desc[UR18][R6.64] ;  /* 0x000000120646a981 */ /* 0x000162000c1e1100 */
[----:B-1----:R-:W-:Y:S02]  /*1de0*/  LOP3.LUT R2, R11, 0x1a, RZ, 0xfc, !PT ;  /* 0x0000001a0b027812 */ /* 0x002fe400078efcff */
[----:B------:R-:W-:Y:S02]  /*1df0*/  PRMT R72, RZ, 0x7610, R72 ;  /* 0x00007610ff487816 */ /* 0x000fe40000000048 */
[----:B------:R-:W-:Y:S02]  /*1e00*/  LEA.HI.X.SX32 R9, R171, R56, 0x1, P6 ;  /* 0x00000038ab097211 */ /* 0x000fe400030f0eff */
[----:B------:R-:W-:-:S02]  /*1e10*/  ISETP.GE.AND P2, PT, R2, UR17, PT ;  /* 0x0000001102007c0c */ /* 0x000fc4000bf46270 */
[----:B------:R-:W-:Y:S01]  /*1e20*/  IADD3 R2, P6, R169, R50, RZ ;  /* 0x00000032a9027210 */ /* 0x000fe20007fde0ff */
[----:B------:R1:W5:Y:S01]  /*1e30*/  @!P1 LDG.E.U8 R72, desc[UR18][R8.64] ;  /* 0x0000001208489981 */ /* 0x000362000c1e1100 */
[----:B----4-:R-:W-:Y:S02]  /*1e40*/  LOP3.LUT R4, R11, 0x1c, RZ, 0xfc, !PT ;  /* 0x0000001c0b047812 */ /* 0x010fe400078efcff */
[----:B------:R-:W-:Y:S02]  /*1e50*/  LEA.HI.X.SX32 R3, R169, R56, 0x1, P6 ;  /* 0x00000038a9037211 */ /* 0x000fe400030f0eff */
[----:B------:R-:W-:Y:S02]  /*1e60*/  ISETP.GE.AND P1, PT, R4, UR17, PT ;  /* 0x0000001104007c0c */ /* 0x000fe4000bf26270 */
[----:B------:R-:W-:Y:S02]  /*1e70*/  IADD3 R4, P6, R167, R50, RZ ;  /* 0x00000032a7047210 */ /* 0x000fe40007fde0ff */
[----:B------:R-:W-:-:S02]  /*1e80*/  PRMT R74, RZ, 0x7610, R74 ;  /* 0x00007610ff4a7816 */ /* 0x000fc4000000004a */
[----:B------:R-:W-:Y:S02]  /*1e90*/  LEA.HI.X.SX32 R5, R167, R56, 0x1, P6 ;  /* 0x00000038a7057211 */ /* 0x000fe400030f0eff */
[----:B0-----:R-:W-:Y:S02]  /*1ea0*/  LOP3.LUT R6, R11, 0x1e, RZ, 0xfc, !PT ;  /* 0x0000001e0b067812 */ /* 0x001fe400078efcff */
[----:B------:R-:W-:Y:S01]  /*1eb0*/  IADD3 R12, P6, R165, R50, RZ ;  /* 0x00000032a50c7210 */ /* 0x000fe20007fde0ff */
[----:B------:R0:W4:Y:S01]  /*1ec0*/  @!P0 LDG.E.U8 R74, desc[UR18][R2.64] ;  /* 0x00000012024a8981 */ /* 0x000122000c1e1100 */
[----:B------:R-:W-:Y:S02]  /*1ed0*/  PRMT R76, RZ, 0x7610, R76 ;  /* 0x00007610ff4c7816 */ /* 0x000fe4000000004c */
[----:B------:R-:W-:Y:S02]  /*1ee0*/  PRMT R78, RZ, 0x7610, R78 ;  /* 0x00007610ff4e7816 */ /* 0x000fe4000000004e */
[----:B------:R-:W-:-:S02]  /*1ef0*/  ISETP.GE.AND P0, PT, R6, UR17, PT ;  /* 0x0000001106007c0c */ /* 0x000fc4000bf06270 */
[----:B------:R-:W-:Y:S01]  /*1f00*/  LEA.HI.X.SX32 R13, R165, R56, 0x1, P6 ;  /* 0x00000038a50d7211 */ /* 0x000fe200030f0eff */
[----:B------:R0:W4:Y:S01]  /*1f10*/  @!P4 LDG.E.U8 R76, desc[UR18][R4.64] ;  /* 0x00000012044cc981 */ /* 0x000122000c1e1100 */
[----:B------:R-:W-:Y:S02]  /*1f20*/  LOP3.LUT R6, R11, 0x20, RZ, 0xfc, !PT ;  /* 0x000000200b067812 */ /* 0x000fe400078efcff */
[----:B-1----:R-:W-:Y:S01]  /*1f30*/  IADD3 R8, P6, R163, R50, RZ ;  /* 0x00000032a3087210 */ /* 0x002fe20007fde0ff */
[----:B------:R-:W4:Y:S01]  /*1f40*/  @!P5 LDG.E.U8 R78, desc[UR18][R12.64] ;  /* 0x000000120c4ed981 */ /* 0x000f22000c1e1100 */
[----:B0-----:R-:W-:Y:S02]  /*1f50*/  LOP3.LUT R2, R11, 0x22, RZ, 0xfc, !PT ;  /* 0x000000220b027812 */ /* 0x001fe400078efcff */
[----:B------:R-:W-:Y:S02]  /*1f60*/  PRMT R80, RZ, 0x7610, R80 ;  /* 0x00007610ff507816 */ /* 0x000fe40000000050 */
[----:B------:R-:W-:-:S02]  /*1f70*/  ISETP.GE.AND P4, PT, R6, UR17, PT ;  /* 0x0000001106007c0c */ /* 0x000fc4000bf86270 */
[----:B------:R-:W-:Y:S02]  /*1f80*/  LEA.HI.X.SX32 R9, R163, R56, 0x1, P6 ;  /* 0x00000038a3097211 */ /* 0x000fe400030f0eff */
[----:B------:R-:W-:Y:S02]  /*1f90*/  ISETP.GE.AND P6, PT, R2, UR17, PT ;  /* 0x0000001102007c0c */ /* 0x000fe4000bfc6270 */
[----:B------:R-:W-:Y:S01]  /*1fa0*/  IADD3 R6, P5, R161, R50, RZ ;  /* 0x00000032a1067210 */ /* 0x000fe20007fbe0ff */
[----:B------:R0:W4:Y:S01]  /*1fb0*/  @!P3 LDG.E.U8 R80, desc[UR18][R8.64] ;  /* 0x000000120850b981 */ /* 0x000122000c1e1100 */
[----:B------:R-:W-:Y:S02]  /*1fc0*/  LOP3.LUT R2, R11, 0x24, RZ, 0xfc, !PT ;  /* 0x000000240b027812 */ /* 0x000fe400078efcff */
[----:B------:R-:W-:Y:S02]  /*1fd0*/  PRMT R82, RZ, 0x7610, R82 ;  /* 0x00007610ff527816 */ /* 0x000fe40000000052 */
[----:B------:R-:W-:-:S02]  /*1fe0*/  LEA.HI.X.SX32 R7, R161, R56, 0x1, P5 ;  /* 0x00000038a1077211 */ /* 0x000fc400028f0eff */
[----:B------:R-:W-:Y:S02]  /*1ff0*/  ISETP.GE.AND P3, PT, R2, UR17, PT ;  /* 0x0000001102007c0c */ /* 0x000fe4000bf66270 */
[----:B------:R-:W-:Y:S01]  /*2000*/  IADD3 R4, P5, R159, R50, RZ ;  /* 0x000000329f047210 */ /* 0x000fe20007fbe0ff */
[----:B------:R1:W4:Y:S01]  /*2010*/  @!P2 LDG.E.U8 R82, desc[UR18][R6.64] ;  /* 0x000000120652a981 */ /* 0x000322000c1e1100 */
[----:B------:R-:W-:Y:S02]  /*2020*/  LOP3.LUT R2, R11, 0x26, RZ, 0xfc, !PT ;  /* 0x000000260b027812 */ /* 0x000fe400078efcff */
[----:B------:R-:W-:Y:S02]  /*2030*/  PRMT R84, RZ, 0x7610, R84 ;  /* 0x00007610ff547816 */ /* 0x000fe40000000054 */
[----:B------:R-:W-:Y:S02]  /*2040*/  LEA.HI.X.SX32 R5, R159, R56, 0x1, P5 ;  /* 0x000000389f057211 */ /* 0x000fe400028f0eff */
[----:B------:R-:W-:-:S02]  /*2050*/  ISETP.GE.AND P2, PT, R2, UR17, PT ;  /* 0x0000001102007c0c */ /* 0x000fc4000bf46270 */
[----:B------:R-:W-:Y:S01]  /*2060*/  IADD3 R2, P5, R157, R50, RZ ;  /* 0x000000329d027210 */ /* 0x000fe20007fbe0ff */
[----:B------:R1:W4:Y:S01]  /*2070*/  @!P1 LDG.E.U8 R84, desc[UR18][R4.64] ;  /* 0x0000001204549981 */ /* 0x000322000c1e1100 */
[----:B0-----:R-:W-:Y:S02]  /*2080*/  LOP3.LUT R8, R11, 0x28, RZ, 0xfc, !PT ;  /* 0x000000280b087812 */ /* 0x001fe400078efcff */
[----:B------:R-:W-:Y:S02]  /*2090*/  PRMT R86, RZ, 0x7610, R86 ;  /* 0x00007610ff567816 */ /* 0x000fe40000000056 */
[----:B------:R-:W-:Y:S02]  /*20a0*/  LEA.HI.X.SX32 R3, R157, R56, 0x1, P5 ;  /* 0x000000389d037211 */ /* 0x000fe400028f0eff */
[----:B------:R-:W-:Y:S02]  /*20b0*/  ISETP.GE.AND P1, PT, R8, UR17, PT ;  /* 0x0000001108007c0c */ /* 0x000fe4000bf26270 */
[----:B------:R-:W-:Y:S01]  /*20c0*/  LOP3.LUT R8, R11, 0x2a, RZ, 0xfc, !PT ;  /* 0x0000002a0b087812 */ /* 0x000fe200078efcff */
[----:B------:R0:W4:Y:S01]  /*20d0*/  @!P0 LDG.E.U8 R86, desc[UR18][R2.64] ;  /* 0x0000001202568981 */ /* 0x000122000c1e1100 */
[----:B-1----:R-:W-:-:S02]  /*20e0*/  IADD3 R6, P5, R155, R50, RZ ;  /* 0x000000329b067210 */ /* 0x002fc40007fbe0ff */
[----:B------:R-:W-:Y:S02]  /*20f0*/  ISETP.GE.AND P0, PT, R8, UR17, PT ;  /* 0x0000001108007c0c */ /* 0x000fe4000bf06270 */
[----:B------:R-:W-:Y:S02]  /*2100*/  LEA.HI.X.SX32 R7, R155, R56, 0x1, P5 ;  /* 0x000000389b077211 */ /* 0x000fe400028f0eff */
[----:B------:R-:W-:Y:S02]  /*2110*/  IADD3 R8, P5, R153, R50, RZ ;  /* 0x0000003299087210 */ /* 0x000fe40007fbe0ff */
[----:B------:R-:W-:Y:S02]  /*2120*/  PRMT R88, RZ, 0x7610, R88 ;  /* 0x00007610ff587816 */ /* 0x000fe40000000058 */
[----:B------:R-:W-:Y:S02]  /*2130*/  PRMT R90, RZ, 0x7610, R90 ;  /* 0x00007610ff5a7816 */ /* 0x000fe4000000005a */
[----:B------:R-:W-:-:S02]  /*2140*/  LOP3.LUT R4, R11, 0x2c, RZ, 0xfc, !PT ;  /* 0x0000002c0b047812 */ /* 0x000fc400078efcff */
[----:B------:R-:W-:Y:S01]  /*2150*/  LEA.HI.X.SX32 R9, R153, R56, 0x1, P5 ;  /* 0x0000003899097211 */ /* 0x000fe200028f0eff */
[----:B------:R1:W4:Y:S01]  /*2160*/  @!P4 LDG.E.U8 R88, desc[UR18][R6.64] ;  /* 0x000000120658c981 */ /* 0x000322000c1e1100 */
[----:B------:R-:W-:Y:S02]  /*2170*/  ISETP.GE.AND P4, PT, R4, UR17, PT ;  /* 0x0000001104007c0c */ /* 0x000fe4000bf86270 */
[-C--:B------:R-:W-:Y:S01]  /*2180*/  IADD3 R4, P5, R151, R50.reuse, RZ ;  /* 0x0000003297047210 */ /* 0x080fe20007fbe0ff */
[----:B------:R1:W4:Y:S01]  /*2190*/  @!P6 LDG.E.U8 R90, desc[UR18][R8.64] ;  /* 0x00000012085ae981 */ /* 0x000322000c1e1100 */
[----:B0-----:R-:W-:Y:S02]  /*21a0*/  LOP3.LUT R3, R11, 0x2e, RZ, 0xfc, !PT ;  /* 0x0000002e0b037812 */ /* 0x001fe400078efcff */
[----:B------:R-:W-:Y:S02]  /*21b0*/  IADD3 R2, P6, R149, R50, RZ ;  /* 0x0000003295027210 */ /* 0x000fe40007fde0ff */
[----:B------:R-:W-:-:S02]  /*21c0*/  PRMT R92, RZ, 0x7610, R92 ;  /* 0x00007610ff5c7816 */ /* 0x000fc4000000005c */
[-C--:B------:R-:W-:Y:S02]  /*21d0*/  LEA.HI.X.SX32 R5, R151, R56.reuse, 0x1, P5 ;  /* 0x0000003897057211 */ /* 0x080fe400028f0eff */
[----:B------:R-:W-:Y:S02]  /*21e0*/  ISETP.GE.AND P5, PT, R3, UR17, PT ;  /* 0x0000001103007c0c */ /* 0x000fe4000bfa6270 */
[----:B------:R-:W-:Y:S01]  /*21f0*/  PRMT R94, RZ, 0x7610, R94 ;  /* 0x00007610ff5e7816 */ /* 0x000fe2000000005e */
[----:B------:R-:W4:Y:S01]  /*2200*/  @!P3 LDG.E.U8 R92, desc[UR18][R4.64] ;  /* 0x00000012045cb981 */ /* 0x000f22000c1e1100 */
[----:B------:R-:W-:Y:S02]  /*2210*/  LEA.HI.X.SX32 R3, R149, R56, 0x1, P6 ;  /* 0x0000003895037211 */ /* 0x000fe400030f0eff */
[----:B-1----:R-:W-:Y:S02]  /*2220*/  IADD3 R6, P3, R147, R50, RZ ;  /* 0x0000003293067210 */ /* 0x002fe40007f7e0ff */
[C---:B------:R-:W-:Y:S01]  /*2230*/  LOP3.LUT R8, R11.reuse, 0x30, RZ, 0xfc, !PT ;  /* 0x000000300b087812 */ /* 0x040fe200078efcff */
[----:B------:R0:W4:Y:S01]  /*2240*/  @!P2 LDG.E.U8 R94, desc[UR18][R2.64] ;  /* 0x00000012025ea981 */ /* 0x000122000c1e1100 */
[----:B------:R-:W-:-:S02]  /*2250*/  ISETP.GE.AND P2, PT, R11, UR17, PT ;  /* 0x000000110b007c0c */ /* 0x000fc4000bf46270 */
[----:B------:R-:W-:Y:S02]  /*2260*/  LEA.HI.X.SX32 R7, R147, R56, 0x1, P3 ;  /* 0x0000003893077211 */ /* 0x000fe400018f0eff */
[----:B------:R-:W-:Y:S02]  /*2270*/  ISETP.GE.AND P3, PT, R8, UR17, PT ;  /* 0x0000001108007c0c */ /* 0x000fe4000bf66270 */
[C---:B------:R-:W-:Y:S02]  /*2280*/  IADD3 R8, P6, R183.reuse, R50, RZ ;  /* 0x00000032b7087210 */ /* 0x040fe40007fde0ff */
[----:B------:R-:W-:Y:S02]  /*2290*/  PRMT R98, RZ, 0x7610, R98 ;  /* 0x00007610ff627816 */ /* 0x000fe40000000062 */
[----:B------:R-:W-:Y:S02]  /*22a0*/  LEA.HI.X.SX32 R9, R183, R56, 0x1, P6 ;  /* 0x00000038b7097211 */ /* 0x000fe400030f0eff */
[----:B------:R-:W-:-:S02]  /*22b0*/  PRMT R96, RZ, 0x7610, R96 ;  /* 0x00007610ff607816 */ /* 0x000fc40000000060 */
[----:B0-----:R-:W-:Y:S01]  /*22c0*/  IADD3 R2, P6, R145, R50, RZ ;  /* 0x0000003291027210 */ /* 0x001fe20007fde0ff */
[----:B------:R-:W2:Y:S01]  /*22d0*/  @!P2 LDG.E.U8 R98, desc[UR18][R8.64] ;  /* 0x000000120862a981 */ /* 0x000ea2000c1e1100 */
[----:B------:R-:W-:Y:S02]  /*22e0*/  LOP3.LUT R4, R11, 0x34, RZ, 0xfc, !PT ;  /* 0x000000340b047812 */ /* 0x000fe400078efcff */
[----:B------:R-:W-:Y:S01]  /*22f0*/  PRMT R100, RZ, 0x7610, R100 ;  /* 0x00007610ff647816 */ /* 0x000fe20000000064 */
[----:B------:R0:W4:Y:S01]  /*2300*/  @!P1 LDG.E.U8 R96, desc[UR18][R6.64] ;  /* 0x0000001206609981 */ /* 0x000122000c1e1100 */
[----:B------:R-:W-:Y:S02]  /*2310*/  LEA.HI.X.SX32 R3, R145, R56, 0x1, P6 ;  /* 0x0000003891037211 */ /* 0x000fe400030f0eff */
[----:B------:R-:W-:Y:S02]  /*2320*/  ISETP.GE.AND P2, PT, R4, UR17, PT ;  /* 0x0000001104007c0c */ /* 0x000fe4000bf46270 */
[----:B------:R-:W-:Y:S01]  /*2330*/  IADD3 R4, P6, R143, R50, RZ ;  /* 0x000000328f047210 */ /* 0x000fe20007fde0ff */
[----:B------:R1:W4:Y:S01]  /*2340*/  @!P0 LDG.E.U8 R100, desc[UR18][R2.64] ;  /* 0x0000001202648981 */ /* 0x000322000c1e1100 */
[----:B------:R-:W-:-:S02]  /*2350*/  PRMT R102, RZ, 0x7610, R102 ;  /* 0x00007610ff667816 */ /* 0x000fc40000000066 */
[----:B0-----:R-:W-:Y:S02]  /*2360*/  LOP3.LUT R6, R11, 0x36, RZ, 0xfc, !PT ;  /* 0x000000360b067812 */ /* 0x001fe400078efcff */
[----:B------:R-:W-:Y:S02]  /*2370*/  LEA.HI.X.SX32 R5, R143, R56, 0x1, P6 ;  /* 0x000000388f057211 */ /* 0x000fe400030f0eff */
[----:B------:R-:W-:Y:S02]  /*2380*/  ISETP.GE.AND P0, PT, R6, UR17, PT ;  /* 0x0000001106007c0c */ /* 0x000fe4000bf06270 */
[----:B------:R-:W-:Y:S01]  /*2390*/  IADD3 R6, P6, R141, R50, RZ ;  /* 0x000000328d067210 */ /* 0x000fe20007fde0ff */
[----:B------:R0:W4:Y:S01]  /*23a0*/  @!P4 LDG.E.U8 R102, desc[UR18][R4.64] ;  /* 0x000000120466c981 */ /* 0x000122000c1e1100 */
[C---:B------:R-:W-:Y:S02]  /*23b0*/  LOP3.LUT R8, R11.reuse, 0x38, RZ, 0xfc, !PT ;  /* 0x000000380b087812 */ /* 0x040fe400078efcff */
[----:B------:R-:W-:-:S02]  /*23c0*/  LOP3.LUT R10, R11, 0x32, RZ, 0xfc, !PT ;  /* 0x000000320b0a7812 */ /* 0x000fc400078efcff */
[----:B------:R-:W-:Y:S02]  /*23d0*/  PRMT R104, RZ, 0x7610, R104 ;  /* 0x00007610ff687816 */ /* 0x000fe40000000068 */
[----:B------:R-:W-:Y:S02]  /*23e0*/  LEA.HI.X.SX32 R7, R141, R56, 0x1, P6 ;  /* 0x000000388d077211 */ /* 0x000fe400030f0eff */
[----:B------:R-:W-:Y:S02]  /*23f0*/  ISETP.GE.AND P4, PT, R8, UR17, PT ;  /* 0x0000001108007c0c */ /* 0x000fe4000bf86270 */
[----:B------:R-:W-:Y:S01]  /*2400*/  IADD3 R8, P6, R139, R50, RZ ;  /* 0x000000328b087210 */ /* 0x000fe20007fde0ff */
[----:B------:R0:W4:Y:S01]  /*2410*/  @!P5 LDG.E.U8 R104, desc[UR18][R6.64] ;  /* 0x000000120668d981 */ /* 0x000122000c1e1100 */
[----:B-1----:R-:W-:Y:S02]  /*2420*/  LOP3.LUT R2, R11, 0x3a, RZ, 0xfc, !PT ;  /* 0x0000003a0b027812 */ /* 0x002fe400078efcff */
[----:B------:R-:W-:-:S02]  /*2430*/  ISETP.GE.AND P1, PT, R10, UR17, PT ;  /* 0x000000110a007c0c */ /* 0x000fc4000bf26270 */
[----:B------:R-:W-:Y:S02]  /*2440*/  PRMT R187, RZ, 0x7610, R187 ;  /* 0x00007610ffbb7816 */ /* 0x000fe400000000bb */
[----:B------:R-:W-:Y:S02]  /*2450*/  LEA.HI.X.SX32 R9, R139, R56, 0x1, P6 ;  /* 0x000000388b097211 */ /* 0x000fe400030f0eff */
[----:B------:R-:W-:Y:S02]  /*2460*/  ISETP.GE.AND P5, PT, R2, UR17, PT ;  /* 0x0000001102007c0c */ /* 0x000fe4000bfa6270 */
[----:B------:R-:W-:Y:S01]  /*2470*/  IADD3 R2, P6, R137, R50, RZ ;  /* 0x0000003289027210 */ /* 0x000fe20007fde0ff */
[----:B------:R1:W4:Y:S01]  /*2480*/  @!P3 LDG.E.U8 R187, desc[UR18][R8.64] ;  /* 0x0000001208bbb981 */ /* 0x000322000c1e1100 */
[----:B0-----:R-:W-:Y:S02]  /*2490*/  LOP3.LUT R4, R11, 0x3c, RZ, 0xfc, !PT ;  /* 0x0000003c0b047812 */ /* 0x001fe400078efcff */
[----:B------:R-:W-:-:S02]  /*24a0*/  PRMT R189, RZ, 0x7610, R189 ;  /* 0x00007610ffbd7816 */ /* 0x000fc400000000bd */
        /* <DEDUP_REMOVED lines=10> */
[----:B-1----:R-:W-:Y:S02]  /*2550*/  LOP3.LUT R8, R11, 0x40, RZ, 0xfc, !PT ;  /* 0x000000400b087812 */ /* 0x002fe400078efcff */
        /* <DEDUP_REMOVED lines=9> */
[----:B------:R-:W-:Y:S01]  /*25f0*/  IADD3 R2, P6, R129, R50, RZ ;  /* 0x0000003281027210 */ /* 0x000fe20007fde0ff */
[----:B------:R0:W4:Y:S01]  /*2600*/  @!P4 LDG.E.U8 R195, desc[UR18][R8.64] ;  /* 0x0000001208c3c981 */ /* 0x000122000c1e1100 */
[----:B------:R-:W-:-:S02]  /*2610*/  LOP3.LUT R4, R11, 0x44, RZ, 0xfc, !PT ;  /* 0x000000440b047812 */ /* 0x000fc400078efcff */
[----:B------:R-:W-:Y:S02]  /*2620*/  PRMT R197, RZ, 0x7610, R197 ;  /* 0x00007610ffc57816 */ /* 0x000fe400000000c5 */
[----:B------:R-:W-:Y:S02]  /*2630*/  LEA.HI.X.SX32 R3, R129, R56, 0x1, P6 ;  /* 0x0000003881037211 */ /* 0x000fe400030f0eff */
[----:B------:R-:W-:Y:S02]  /*2640*/  ISETP.GE.AND P4, PT, R4, UR17, PT ;  /* 0x0000001104007c0c */ /* 0x000fe4000bf86270 */
[----:B------:R-:W-:Y:S01]  /*2650*/  IADD3 R4, P6, R127, R50, RZ ;  /* 0x000000327f047210 */ /* 0x000fe20007fde0ff */
[----:B------:R0:W4:Y:S01]  /*2660*/  @!P5 LDG.E.U8 R197, desc[UR18][R2.64] ;  /* 0x0000001202c5d981 */ /* 0x000122000c1e1100 */
[----:B-1----:R-:W-:Y:S02]  /*2670*/  LOP3.LUT R6, R11, 0x46, RZ, 0xfc, !PT ;  /* 0x000000460b067812 */ /* 0x002fe400078efcff */
[----:B------:R-:W-:-:S02]  /*2680*/  PRMT R199, RZ, 0x7610, R199 ;  /* 0x00007610ffc77816 */ /* 0x000fc400000000c7 */
[----:B------:R-:W-:Y:S02]  /*2690*/  LEA.HI.X.SX32 R5, R127, R56, 0x1, P6 ;  /* 0x000000387f057211 */ /* 0x000fe400030f0eff */
[----:B------:R-:W-:Y:S02]  /*26a0*/  ISETP.GE.AND P5, PT, R6, UR17, PT ;  /* 0x0000001106007c0c */ /* 0x000fe4000bfa6270 */
[----:B------:R-:W-:Y:S01]  /*26b0*/  IADD3 R6, P6, R125, R50, RZ ;  /* 0x000000327d067210 */ /* 0x000fe20007fde0ff */
[----:B------:R1:W4:Y:S01]  /*26c0*/  @!P3 LDG.E.U8 R199, desc[UR18][R4.64] ;  /* 0x0000001204c7b981 */ /* 0x000322000c1e1100 */
[----:B0-----:R-:W-:Y:S02]  /*26d0*/  LOP3.LUT R8, R11, 0x48, RZ, 0xfc, !PT ;  /* 0x000000480b087812 */ /* 0x001fe400078efcff */
        /* <DEDUP_REMOVED lines=11> */
[----:B-1----:R-:W-:Y:S02]  /*2790*/  LOP3.LUT R4, R11, 0x4c, RZ, 0xfc, !PT ;  /* 0x0000004c0b047812 */ /* 0x002fe400078efcff */
[----:B------:R-:W-:Y:S02]  /*27a0*/  PRMT R112, RZ, 0x7610, R112 ;  /* 0x00007610ff707816 */ /* 0x000fe40000000070 */
[----:B------:R-:W-:Y:S02]  /*27b0*/  LEA.HI.X.SX32 R3, R121, R56, 0x1, P6 ;  /* 0x0000003879037211 */ /* 0x000fe400030f0eff */
[----:B------:R-:W-:Y:S02]  /*27c0*/  ISETP.GE.AND P2, PT, R4, UR17, PT ;  /* 0x0000001104007c0c */ /* 0x000fe4000bf46270 */
[----:B------:R-:W-:Y:S01]  /*27d0*/  IADD3 R4, P6, R119, R50, RZ ;  /* 0x0000003277047210 */ /* 0x000fe20007fde0ff */
[----:B------:R1:W4:Y:S01]  /*27e0*/  @!P0 LDG.E.U8 R112, desc[UR18][R2.64] ;  /* 0x0000001202708981 */ /* 0x000322000c1e1100 */
[----:B0-----:R-:W-:-:S02]  /*27f0*/  LOP3.LUT R6, R11, 0x4e, RZ, 0xfc, !PT ;  /* 0x0000004e0b067812 */ /* 0x001fc400078efcff */
[----:B------:R-:W-:Y:S02]  /*2800*/  PRMT R114, RZ, 0x7610, R114 ;  /* 0x00007610ff727816 */ /* 0x000fe40000000072 */
[----:B------:R-:W-:Y:S02]  /*2810*/  LEA.HI.X.SX32 R5, R119, R56, 0x1, P6 ;  /* 0x0000003877057211 */ /* 0x000fe400030f0eff */
[----:B------:R-:W-:Y:S02]  /*2820*/  ISETP.GE.AND P0, PT, R6, UR17, PT ;  /* 0x0000001106007c0c */ /* 0x000fe4000bf06270 */
[----:B------:R-:W-:Y:S01]  /*2830*/  IADD3 R6, P6, R117, R50, RZ ;  /* 0x0000003275067210 */ /* 0x000fe20007fde0ff */
[----:B------:R0:W4:Y:S01]  /*2840*/  @!P4 LDG.E.U8 R114, desc[UR18][R4.64] ;  /* 0x000000120472c981 */ /* 0x000122000c1e1100 */
[----:B---3--:R-:W-:Y:S02]  /*2850*/  LOP3.LUT R8, R11, 0x50, RZ, 0xfc, !PT ;  /* 0x000000500b087812 */ /* 0x008fe400078efcff */
[----:B------:R-:W-:-:S02]  /*2860*/  PRMT R116, RZ, 0x7610, R116 ;  /* 0x00007610ff747816 */ /* 0x000fc40000000074 */
[----:B------:R-:W-:Y:S02]  /*2870*/  LEA.HI.X.SX32 R7, R117, R56, 0x1, P6 ;  /* 0x0000003875077211 */ /* 0x000fe400030f0eff */
[----:B------:R-:W-:Y:S02]  /*2880*/  ISETP.GE.AND P4, PT, R8, UR17, PT ;  /* 0x0000001108007c0c */ /* 0x000fe4000bf86270 */
[----:B------:R-:W-:Y:S01]  /*2890*/  IADD3 R8, P6, R115, R50, RZ ;  /* 0x0000003273087210 */ /* 0x000fe20007fde0ff */
[----:B------:R3:W4:Y:S01]  /*28a0*/  @!P5 LDG.E.U8 R116, desc[UR18][R6.64] ;  /* 0x000000120674d981 */ /* 0x000722000c1e1100 */
[----:B-1----:R-:W-:Y:S02]  /*28b0*/  LOP3.LUT R2, R11, 0x52, RZ, 0xfc, !PT ;  /* 0x000000520b027812 */ /* 0x002fe400078efcff */
[----:B------:R-:W-:Y:S02]  /*28c0*/  PRMT R118, RZ, 0x7610, R118 ;  /* 0x00007610ff767816 */ /* 0x000fe40000000076 */
[----:B------:R-:W-:-:S02]  /*28d0*/  LEA.HI.X.SX32 R9, R115, R56, 0x1, P6 ;  /* 0x0000003873097211 */ /* 0x000fc400030f0eff */
[----:B------:R-:W-:Y:S02]  /*28e0*/  ISETP.GE.AND P5, PT, R2, UR17, PT ;  /* 0x0000001102007c0c */ /* 0x000fe4000bfa6270 */
[----:B------:R-:W-:Y:S01]  /*28f0*/  IADD3 R2, P6, R113, R50, RZ ;  /* 0x0000003271027210 */ /* 0x000fe20007fde0ff */
[----:B------:R1:W4:Y:S01]  /*2900*/  @!P3 LDG.E.U8 R118, desc[UR18][R8.64] ;  /* 0x000000120876b981 */ /* 0x000322000c1e1100 */
[----:B0-----:R-:W-:Y:S02]  /*2910*/  LOP3.LUT R4, R11, 0x54, RZ, 0xfc, !PT ;  /* 0x000000540b047812 */ /* 0x001fe400078efcff */
[----:B------:R-:W-:Y:S02]  /*2920*/  PRMT R120, RZ, 0x7610, R120 ;  /* 0x00007610ff787816 */ /* 0x000fe40000000078 */
[----:B------:R-:W-:Y:S02]  /*2930*/  LEA.HI.X.SX32 R3, R113, R56, 0x1, P6 ;  /* 0x0000003871037211 */ /* 0x000fe400030f0eff */
[----:B------:R-:W-:-:S02]  /*2940*/  ISETP.GE.AND P3, PT, R4, UR17, PT ;  /* 0x0000001104007c0c */ /* 0x000fc4000bf66270 */
[----:B------:R-:W-:Y:S01]  /*2950*/  IADD3 R4, P6, R111, R50, RZ ;  /* 0x000000326f047210 */ /* 0x000fe20007fde0ff */
[----:B------:R0:W4:Y:S01]  /*2960*/  @!P1 LDG.E.U8 R120, desc[UR18][R2.64] ;  /* 0x0000001202789981 */ /* 0x000122000c1e1100 */
[----:B---3--:R-:W-:Y:S02]  /*2970*/  LOP3.LUT R6, R11, 0x56, RZ, 0xfc, !PT ;  /* 0x000000560b067812 */ /* 0x008fe400078efcff */
[----:B------:R-:W-:Y:S02]  /*2980*/  PRMT R122, RZ, 0x7610, R122 ;  /* 0x00007610ff7a7816 */ /* 0x000fe4000000007a */
[----:B------:R-:W-:Y:S02]  /*2990*/  LEA.HI.X.SX32 R5, R111, R56, 0x1, P6 ;  /* 0x000000386f057211 */ /* 0x000fe400030f0eff */
[----:B------:R-:W-:Y:S02]  /*29a0*/  ISETP.GE.AND P1, PT, R6, UR17, PT ;  /* 0x0000001106007c0c */ /* 0x000fe4000bf26270 */
[----:B------:R-:W-:Y:S01]  /*29b0*/  IADD3 R6, P6, R109, R50, RZ ;  /* 0x000000326d067210 */ /* 0x000fe20007fde0ff */
[----:B------:R3:W4:Y:S01]  /*29c0*/  @!P2 LDG.E.U8 R122, desc[UR18][R4.64] ;  /* 0x00000012047aa981 */ /* 0x000722000c1e1100 */
[----:B-1----:R-:W-:-:S02]  /*29d0*/  LOP3.LUT R8, R11, 0x58, RZ, 0xfc, !PT ;  /* 0x000000580b087812 */ /* 0x002fc400078efcff */
        /* <DEDUP_REMOVED lines=11> */
[----:B---3--:R-:W-:Y:S02]  /*2a90*/  LOP3.LUT R4, R11, 0x5c, RZ, 0xfc, !PT ;  /* 0x0000005c0b047812 */ /* 0x008fe400078efcff */
        /* <DEDUP_REMOVED lines=17> */
[----:B---3--:R-:W-:-:S02]  /*2bb0*/  LOP3.LUT R2, R11, 0x62, RZ, 0xfc, !PT ;  /* 0x000000620b027812 */ /* 0x008fc400078efcff */
        /* <DEDUP_REMOVED lines=17> */
[----:B---3--:R-:W-:Y:S02]  /*2cd0*/  LOP3.LUT R8, R11, 0x68, RZ, 0xfc, !PT ;  /* 0x000000680b087812 */ /* 0x008fe400078efcff */
        /* <DEDUP_REMOVED lines=48> */
[----:B------:R-:W-:-:S02]  /*2fe0*/  LEA.HI.X.SX32 R7, R77, R56, 0x1, P6 ;  /* 0x000000384d077211 */ /* 0x000fc400030f0eff */
[----:B------:R-:W-:Y:S02]  /*2ff0*/  ISETP.GE.AND P0, PT, R8, UR17, PT ;  /* 0x0000001108007c0c */ /* 0x000fe4000bf06270 */
[----:B------:R-:W-:Y:S02]  /*3000*/  PRMT R140, RZ, 0x7610, R140 ;  /* 0x00007610ff8c7816 */ /* 0x000fe4000000008c */
[----:B------:R-:W-:Y:S02]  /*3010*/  IADD3 R8, P6, R75, R50, RZ ;  /* 0x000000324b087210 */ /* 0x000fe40007fde0ff */
[----:B---3--:R-:W-:Y:S02]  /*3020*/  LOP3.LUT R2, R11, 0x7a, RZ, 0xfc, !PT ;  /* 0x0000007a0b027812 */ /* 0x008fe400078efcff */
[----:B------:R-:W-:Y:S01]  /*3030*/  LEA.HI.X.SX32 R9, R75, R56, 0x1, P6 ;  /* 0x000000384b097211 */ /* 0x000fe200030f0eff */
[----:B------:R-:W3:Y:S01]  /*3040*/  @!P3 LDG.E.U8 R140, desc[UR18][R6.64] ;  /* 0x00000012068cb981 */ /* 0x000ee2000c1e1100 */
[----:B------:R-:W-:-:S02]  /*3050*/  PRMT R219, RZ, 0x7610, R219 ;  /* 0x00007610ffdb7816 */ /* 0x000fc400000000db */
[----:B-1----:R-:W-:Y:S02]  /*3060*/  IADD3 R4, P6, R73, R50, RZ ;  /* 0x0000003249047210 */ /* 0x002fe40007fde0ff */
[----:B------:R-:W-:Y:S02]  /*3070*/  ISETP.GE.AND P3, PT, R2, UR17, PT ;  /* 0x0000001102007c0c */ /* 0x000fe4000bf66270 */
[----:B------:R-:W-:Y:S01]  /*3080*/  LOP3.LUT R2, R11, 0x7c, RZ, 0xfc, !PT ;  /* 0x0000007c0b027812 */ /* 0x000fe200078efcff */
[----:B------:R0:W3:Y:S01]  /*3090*/  @!P1 LDG.E.U8 R219, desc[UR18][R8.64] ;  /* 0x0000001208db9981 */ /* 0x0000e2000c1e1100 */
[----:B------:R-:W-:Y:S02]  /*30a0*/  LEA.HI.X.SX32 R5, R73, R56, 0x1, P6 ;  /* 0x0000003849057211 */ /* 0x000fe400030f0eff */
[----:B------:R-:W-:Y:S02]  /*30b0*/  IADD3 R10, P6, R71, R50, RZ ;  /* 0x00000032470a7210 */ /* 0x000fe40007fde0ff */
[----:B------:R-:W-:-:S02]  /*30c0*/  ISETP.GE.AND P1, PT, R2, UR17, PT ;  /* 0x0000001102007c0c */ /* 0x000fc4000bf26270 */
[----:B------:R-:W-:Y:S02]  /*30d0*/  PRMT R223, RZ, 0x7610, R223 ;  /* 0x00007610ffdf7816 */ /* 0x000fe400000000df */
[----:B------:R-:W-:Y:S02]  /*30e0*/  LOP3.LUT R2, R11, 0x7e, RZ, 0xfc, !PT ;  /* 0x0000007e0b027812 */ /* 0x000fe400078efcff */
[----:B------:R-:W-:Y:S02]  /*30f0*/  LEA.HI.X.SX32 R11, R71, R56, 0x1, P6 ;  /* 0x00000038470b7211 */ /* 0x000fe400030f0eff */
[----:B------:R-:W-:-:S03]  /*3100*/  PRMT R221, RZ, 0x7610, R221 ;  /* 0x00007610ffdd7816 */ /* 0x000fc600000000dd */
[----:B------:R1:W3:Y:S01]  /*3110*/  @!P4 LDG.E.U8 R223, desc[UR18][R10.64] ;  /* 0x000000120adfc981 */ /* 0x0002e2000c1e1100 */
[C---:B0-----:R-:W-:Y:S02]  /*3120*/  IADD3 R8, P4, R67.reuse, R50, RZ ;  /* 0x0000003243087210 */ /* 0x041fe40007f9e0ff */
[----:B------:R-:W-:Y:S01]  /*3130*/  PRMT R227, RZ, 0x7610, R227 ;  /* 0x00007610ffe37816 */ /* 0x000fe200000000e3 */
[----:B------:R0:W3:Y:S01]  /*3140*/  @!P2 LDG.E.U8 R221, desc[UR18][R4.64] ;  /* 0x0000001204dda981 */ /* 0x0000e2000c1e1100 */
[----:B------:R-:W-:Y:S02]  /*3150*/  ISETP.GE.AND P2, PT, R2, UR17, PT ;  /* 0x0000001102007c0c */ /* 0x000fe4000bf46270 */
[----:B------:R-:W-:Y:S02]  /*3160*/  LEA.HI.X.SX32 R9, R67, R56, 0x1, P4 ;  /* 0x0000003843097211 */ /* 0x000fe400020f0eff */
[----:B------:R-:W-:-:S03]  /*3170*/  IADD3 R2, P6, R69, R50, RZ ;  /* 0x0000003245027210 */ /* 0x000fc60007fde0ff */
[----:B------:R-:W3:Y:S01]  /*3180*/  @!P0 LDG.E.U8 R227, desc[UR18][R8.64] ;  /* 0x0000001208e38981 */ /* 0x000ee2000c1e1100 */
[----:B------:R-:W-:Y:S02]  /*3190*/  LEA.HI.X.SX32 R3, R69, R56, 0x1, P6 ;  /* 0x0000003845037211 */ /* 0x000fe400030f0eff */
[-C--:B------:R-:W-:Y:S02]  /*31a0*/  IADD3 R12, P6, R65, R50.reuse, RZ ;  /* 0x00000032410c7210 */ /* 0x080fe40007fde0ff */
[-C--:B-1----:R-:W-:Y:S02]  /*31b0*/  IADD3 R10, P0, R63, R50.reuse, RZ ;  /* 0x000000323f0a7210 */ /* 0x082fe40007f1e0ff */
[----:B0-----:R-:W-:Y:S02]  /*31c0*/  IADD3 R4, P4, R61, R50, RZ ;  /* 0x000000323d047210 */ /* 0x001fe40007f9e0ff */
[----:B------:R-:W-:Y:S02]  /*31d0*/  PRMT R225, RZ, 0x7610, R225 ;  /* 0x00007610ffe17816 */ /* 0x000fe400000000e1 */
[----:B------:R-:W-:-:S02]  /*31e0*/  PRMT R229, RZ, 0x7610, R229 ;  /* 0x00007610ffe57816 */ /* 0x000fc400000000e5 */
[----:B------:R-:W-:Y:S02]  /*31f0*/  PRMT R231, RZ, 0x7610, R231 ;  /* 0x00007610ffe77816 */ /* 0x000fe400000000e7 */
[----:B------:R-:W-:Y:S01]  /*3200*/  PRMT R233, RZ, 0x7610, R233 ;  /* 0x00007610ffe97816 */ /* 0x000fe200000000e9 */
[----:B------:R0:W3:Y:S01]  /*3210*/  @!P5 LDG.E.U8 R225, desc[UR18][R2.64] ;  /* 0x0000001202e1d981 */ /* 0x0000e2000c1e1100 */
[-C--:B------:R-:W-:Y:S02]  /*3220*/  LEA.HI.X.SX32 R13, R65, R56.reuse, 0x1, P6 ;  /* 0x00000038410d7211 */ /* 0x080fe400030f0eff */
[-C--:B------:R-:W-:Y:S02]  /*3230*/  LEA.HI.X.SX32 R11, R63, R56.reuse, 0x1, P0 ;  /* 0x000000383f0b7211 */ /* 0x080fe400000f0eff */
[----:B------:R-:W-:Y:S01]  /*3240*/  LEA.HI.X.SX32 R5, R61, R56, 0x1, P4 ;  /* 0x000000383d057211 */ /* 0x000fe200020f0eff */
[----:B------:R1:W3:Y:S04]  /*3250*/  @!P3 LDG.E.U8 R229, desc[UR18][R12.64] ;  /* 0x000000120ce5b981 */ /* 0x0002e8000c1e1100 */
[----:B------:R5:W3:Y:S04]  /*3260*/  @!P1 LDG.E.U8 R231, desc[UR18][R10.64] ;  /* 0x000000120ae79981 */ /* 0x000ae8000c1e1100 */
[----:B------:R2:W3:Y:S01]  /*3270*/  @!P2 LDG.E.U8 R233, desc[UR18][R4.64] ;  /* 0x0000001204e9a981 */ /* 0x0004e2000c1e1100 */
[----:B------:R-:W-:-:S02]  /*3280*/  LOP3.LUT R160, R0, 0x7f, RZ, 0xc0, !PT ;  /* 0x0000007f00a07812 */ /* 0x000fc400078ec0ff */
[----:B------:R-:W-:Y:S02]  /*3290*/  SHF.R.S32.HI R158, RZ, 0x1f, R57 ;  /* 0x0000001fff9e7819 */ /* 0x000fe40000011439 */
[----:B------:R-:W-:Y:S02]  /*32a0*/  ISETP.GE.AND P0, PT, R160, UR17, PT ;  /* 0x00000011a0007c0c */ /* 0x000fe4000bf06270 */
[C---:B0-----:R-:W-:Y:S02]  /*32b0*/  IADD3 R2, P1, R57.reuse, R46, RZ ;  /* 0x0000002e39027210 */ /* 0x041fe40007f3e0ff */
[C---:B------:R-:W-:Y:S02]  /*32c0*/  IADD3 R6, P3, R57.reuse, R47, RZ ;  /* 0x0000002f39067210 */ /* 0x040fe40007f7e0ff */
[----:B------:R-:W-:Y:S01]  /*32d0*/  PRMT R142, RZ, 0x7610, R142 ;  /* 0x00007610ff8e7816 */ /* 0x000fe2000000008e */
[C---:B------:R-:W-:Y:S01]  /*32e0*/  IMAD.X R3, R158.reuse, 0x1, R54, P1 ;  /* 0x000000019e037824 */ /* 0x040fe200008e0636 */
[----:B------:R-:W-:Y:S01]  /*32f0*/  PRMT R144, RZ, 0x7610, R144 ;  /* 0x00007610ff907816 */ /* 0x000fe20000000090 */
[----:B------:R-:W-:Y:S01]  /*3300*/  BAR.SYNC.DEFER_BLOCKING 0x0 ;  /* 0x0000000000007b1d */ /* 0x000fe20000010000 */
[----:B------:R-:W-:Y:S01]  /*3310*/  IMAD.X R7, R158, 0x1, R55, P3 ;  /* 0x000000019e077824 */ /* 0x000fe200018e0637 */
[----:B-1----:R-:W-:-:S02]  /*3320*/  IADD3 R12, P1, R57, R42, RZ ;  /* 0x0000002a390c7210 */ /* 0x002fc40007f3e0ff */
[C---:B------:R-:W-:Y:S02]  /*3330*/  IADD3 R8, P3, R57.reuse, R45, RZ ;  /* 0x0000002d39087210 */ /* 0x040fe40007f7e0ff */
[C---:B-----5:R-:W-:Y:S01]  /*3340*/  IADD3 R10, P2, R57.reuse, R43, RZ ;  /* 0x0000002b390a7210 */ /* 0x060fe20007f5e0ff */
[C---:B------:R-:W-:Y:S01]  /*3350*/  IMAD.X R13, R158.reuse, 0x1, R39, P1 ;  /* 0x000000019e0d7824 */ /* 0x040fe200008e0627 */
[----:B--2---:R-:W-:Y:S01]  /*3360*/  IADD3 R4, P1, R57, R41, RZ ;  /* 0x0000002939047210 */ /* 0x004fe20007f3e0ff */
[C---:B------:R-:W-:Y:S02]  /*3370*/  IMAD.X R9, R158.reuse, 0x1, R53, P3 ;  /* 0x000000019e097824 */ /* 0x040fe400018e0635 */
[C---:B------:R-:W-:Y:S01]  /*3380*/  IMAD.X R11, R158.reuse, 0x1, R51, P2 ;  /* 0x000000019e0b7824 */ /* 0x040fe200010e0633 */
[----:B------:R-:W-:Y:S02]  /*3390*/  PRMT R150, RZ, 0x7610, R150 ;  /* 0x00007610ff967816 */ /* 0x000fe40000000096 */
[----:B------:R-:W-:Y:S01]  /*33a0*/  PRMT R152, RZ, 0x7610, R152 ;  /* 0x00007610ff987816 */ /* 0x000fe20000000098 */
[----:B------:R-:W-:Y:S01]  /*33b0*/  IMAD.X R5, R158, 0x1, R49, P1 ;  /* 0x000000019e057824 */ /* 0x000fe200008e0631 */
[----:B------:R-:W-:-:S02]  /*33c0*/  PRMT R146, RZ, 0x7610, R146 ;  /* 0x00007610ff927816 */ /* 0x000fc40000000092 */
[----:B------:R-:W-:Y:S01]  /*33d0*/  PRMT R154, RZ, 0x7610, R154 ;  /* 0x00007610ff9a7816 */ /* 0x000fe2000000009a */
[----:B------:R0:W2:Y:S04]  /*33e0*/  @!P0 LDG.E.U8 R142, desc[UR18][R6.64] ;  /* 0x00000012068e8981 */ /* 0x0000a8000c1e1100 */
[----:B------:R1:W5:Y:S01]  /*33f0*/  @!P0 LDG.E.U8 R144, desc[UR18][R2.64] ;  /* 0x0000001202908981 */ /* 0x000362000c1e1100 */
[----:B------:R-:W-:Y:S02]  /*3400*/  PRMT R148, RZ, 0x7610, R148 ;  /* 0x00007610ff947816 */ /* 0x000fe40000000094 */
[----:B------:R-:W-:Y:S01]  /*3410*/  PRMT R156, RZ, 0x7610, R156 ;  /* 0x00007610ff9c7816 */ /* 0x000fe2000000009c */
[----:B------:R-:W5:Y:S01]  /*3420*/  @!P0 LDG.E.U8 R150, desc[UR18][R10.64] ;  /* 0x000000120a968981 */ /* 0x000f62000c1e1100 */
[----:B0-----:R-:W-:-:S03]  /*3430*/  IADD3 R6, P3, R57, R22, RZ ;  /* 0x0000001639067210 */ /* 0x001fc60007f7e0ff */
[----:B------:R-:W5:Y:S01]  /*3440*/  @!P0 LDG.E.U8 R152, desc[UR18][R12.64] ;  /* 0x000000120c988981 */ /* 0x000f62000c1e1100 */
[----:B-1----:R-:W-:Y:S01]  /*3450*/  IADD3 R2, P2, R57, R44, RZ ;  /* 0x0000002c39027210 */ /* 0x002fe20007f5e0ff */
[C---:B------:R-:W-:Y:S02]  /*3460*/  IMAD.X R7, R158.reuse, 0x1, R48, P3 ;  /* 0x000000019e077824 */ /* 0x040fe400018e0630 */
[----:B------:R0:W5:Y:S02]  /*3470*/  @!P0 LDG.E.U8 R146, desc[UR18][R8.64] ;  /* 0x0000001208928981 */ /* 0x000164000c1e1100 */
[----:B------:R-:W-:Y:S02]  /*3480*/  IMAD.X R3, R158, 0x1, R52, P2 ;  /* 0x000000019e037824 */ /* 0x000fe400010e0634 */
[----:B------:R-:W5:Y:S04]  /*3490*/  @!P0 LDG.E.U8 R154, desc[UR18][R4.64] ;  /* 0x00000012049a8981 */ /* 0x000f68000c1e1100 */
[----:B------:R1:W5:Y:S04]  /*34a0*/  @!P0 LDG.E.U8 R148, desc[UR18][R2.64] ;  /* 0x0000001202948981 */ /* 0x000368000c1e1100 */
[----:B------:R4:W5:Y:S01]  /*34b0*/  @!P0 LDG.E.U8 R156, desc[UR18][R6.64] ;  /* 0x00000012069c8981 */ /* 0x000962000c1e1100 */
[----:B0-----:R-:W-:-:S05]  /*34c0*/  IMAD.SHL.U32 R8, R0, 0x10, RZ ;  /* 0x0000001000087824 */ /* 0x001fca00078e00ff */
[----:B------:R-:W-:Y:S02]  /*34d0*/  LOP3.LUT R9, R8, 0x70, RZ, 0xc0, !PT ;  /* 0x0000007008097812 */ /* 0x000fe400078ec0ff */
[----:B------:R-:W-:-:S03]  /*34e0*/  SHF.R.U32.HI R8, RZ, 0x7, R0 ;  /* 0x00000007ff087819 */ /* 0x000fc60000011600 */
[----:B------:R-:W-:Y:S01]  /*34f0*/  IMAD R9, R160, 0x80, R9 ;  /* 0x00000080a0097824 */ /* 0x000fe200078e0209 */
[----:B------:R-:W-:-:S04]  /*3500*/  SGXT.U32 R8, R8, 0x1 ;  /* 0x000000010808781a */ /* 0x000fc80000000000 */
[----:B------:R-:W-:Y:S02]  /*3510*/  LOP3.LUT R9, R9, R8, RZ, 0xfc, !PT ;  /* 0x0000000809097212 */ /* 0x000fe400078efcff */
[----:B------:R-:W-:Y:S02]  /*3520*/  LOP3.LUT R8, R0, 0x80, RZ, 0xc0, !PT ;  /* 0x0000008000087812 */ /* 0x000fe400078ec0ff */
[----:B-1----:R-:W-:Y:S02]  /*3530*/  LOP3.LUT R3, R9, 0x10, RZ, 0x3c, !PT ;  /* 0x0000001009037812 */ /* 0x002fe400078e3cff */
[----:B------:R-:W-:Y:S01]  /*3540*/  ISETP.NE.U32.AND P0, PT, R8, RZ, PT ;  /* 0x000000ff0800720c */ /* 0x000fe20003f05070 */
[----:B------:R-:W-:Y:S04]  /*3550*/  STS.U8 [R9+UR16], R98 ;  /* 0x0000006209007988 */ /* 0x000fe80008000010 */
[----:B------:R-:W-:Y:S04]  /*3560*/  STS.U8 [R9+UR16+0x2], R58 ;  /* 0x0000023a09007988 */ /* 0x000fe80008000010 */
[----:B------:R-:W-:Y:S04]  /*3570*/  STS.U8 [R9+UR16+0x4], R60 ;  /* 0x0000043c09007988 */ /* 0x000fe80008000010 */
[----:B------:R-:W-:Y:S04]  /*3580*/  STS.U8 [R9+UR16+0x6], R62 ;  /* 0x0000063e09007988 */ /* 0x000fe80008000010 */
[----:B------:R-:W-:Y:S04]  /*3590*/  STS.U8 [R9+UR16+0x8], R64 ;  /* 0x0000084009007988 */ /* 0x000fe80008000010 */
[----:B------:R-:W-:Y:S04]  /*35a0*/  STS.U8 [R9+UR16+0xa], R66 ;  /* 0x00000a4209007988 */ /* 0x000fe80008000010 */
[----:B------:R-:W-:Y:S04]  /*35b0*/  STS.U8 [R9+UR16+0xc], R68 ;  /* 0x00000c4409007988 */ /* 0x000fe80008000010 */
[----:B------:R-:W-:Y:S04]  /*35c0*/  STS.U8 [R9+UR16+0xe], R70 ;  /* 0x00000e4609007988 */ /* 0x000fe80008000010 */
[----:B------:R-:W-:Y:S04]  /*35d0*/  STS.U8 [R3+UR16], R72 ;  /* 0x0000004803007988 */ /* 0x000fe80008000010 */
[----:B----4-:R-:W-:Y:S04]  /*35e0*/  STS.U8 [R3+UR16+0x2], R74 ;  /* 0x0000024a03007988 */ /* 0x010fe80008000010 */
[----:B------:R-:W-:Y:S04]  /*35f0*/  STS.U8 [R3+UR16+0x4], R76 ;  /* 0x0000044c03007988 */ /* 0x000fe80008000010 */
[----:B------:R-:W-:Y:S04]  /*3600*/  STS.U8 [R3+UR16+0x6], R78 ;  /* 0x0000064e03007988 */ /* 0x000fe80008000010 */
[----:B------:R-:W-:Y:S04]  /*3610*/  STS.U8 [R3+UR16+0x8], R80 ;  /* 0x0000085003007988 */ /* 0x000fe80008000010 */
[----:B------:R-:W-:Y:S04]  /*3620*/  STS.U8 [R3+UR16+0xa], R82 ;  /* 0x00000a5203007988 */ /* 0x000fe80008000010 */
[----:B------:R-:W-:Y:S04]  /*3630*/  STS.U8 [R3+UR16+0xc], R84 ;  /* 0x00000c5403007988 */ /* 0x000fe80008000010 */
[----:B------:R0:W-:Y:S04]  /*3640*/  STS.U8 [R3+UR16+0xe], R86 ;  /* 0x00000e5603007988 */ /* 0x0001e80008000010 */
[----:B------:R1:W-:Y:S01]  /*3650*/  STS.U8 [R21+UR16], R88 ;  /* 0x0000005815007988 */ /* 0x0003e20008000010 */
[----:B0-----:R-:W-:-:S03]  /*3660*/  SEL R3, RZ, 0x90, !P0 ;  /* 0x00000090ff037807 */ /* 0x001fc60004000000 */
[----:B------:R1:W-:Y:S01]  /*3670*/  STS.U8 [R21+UR16+0x2], R90 ;  /* 0x0000025a15007988 */ /* 0x0003e20008000010 */
[----:B------:R-:W-:-:S03]  /*3680*/  LOP3.LUT R3, R3, 0x7f, R0, 0x78, !PT ;  /* 0x0000007f03037812 */ /* 0x000fc600078e7800 */
[----:B------:R1:W-:Y:S04]  /*3690*/  STS.U8 [R21+UR16+0x4], R92 ;  /* 0x0000045c15007988 */ /* 0x0003e80008000010 */
[----:B------:R1:W-:Y:S01]  /*36a0*/  STS.U8 [R21+UR16+0x6], R94 ;  /* 0x0000065e15007988 */ /* 0x0003e20008000010 */
[----:B------:R-:W-:-:S03]  /*36b0*/  LOP3.LUT R5, R3, 0x20, RZ, 0x3c, !PT ;  /* 0x0000002003057812 */ /* 0x000fc600078e3cff */
[----:B------:R1:W-:Y:S01]  /*36c0*/  STS.U8 [R21+UR16+0x8], R96 ;  /* 0x0000086015007988 */ /* 0x0003e20008000010 */
[----:B------:R-:W-:-:S03]  /*36d0*/  LOP3.LUT R7, R3, 0x40, RZ, 0x3c, !PT ;  /* 0x0000004003077812 */ /* 0x000fc600078e3cff */
[----:B------:R1:W-:Y:S04]  /*36e0*/  STS.U8 [R21+UR16+0xa], R100 ;  /* 0x00000a6415007988 */ /* 0x0003e80008000010 */
[----:B------:R1:W-:Y:S04]  /*36f0*/  STS.U8 [R21+UR16+0xc], R102 ;  /* 0x00000c6615007988 */ /* 0x0003e80008000010 */
[----:B------:R1:W-:Y:S01]  /*3700*/  STS.U8 [R21+UR16+0xe], R104 ;  /* 0x00000e6815007988 */ /* 0x0003e20008000010 */
[----:B------:R-:W-:-:S03]  /*3710*/  LOP3.LUT R9, R3, 0x60, RZ, 0x3c, !PT ;  /* 0x0000006003097812 */ /* 0x000fc600078e3cff */
[----:B------:R1:W-:Y:S04]  /*3720*/  STS.U8 [R20+UR16], R187 ;  /* 0x000000bb14007988 */ /* 0x0003e80008000010 */
[----:B------:R1:W-:Y:S04]  /*3730*/  STS.U8 [R20+UR16+0x2], R189 ;  /* 0x000002bd14007988 */ /* 0x0003e80008000010 */
[----:B------:R1:W-:Y:S04]  /*3740*/  STS.U8 [R20+UR16+0x4], R191 ;  /* 0x000004bf14007988 */ /* 0x0003e80008000010 */
[----:B------:R1:W-:Y:S04]  /*3750*/  STS.U8 [R20+UR16+0x6], R193 ;  /* 0x000006c114007988 */ /* 0x0003e80008000010 */
[----:B------:R1:W-:Y:S04]  /*3760*/  STS.U8 [R20+UR16+0x8], R195 ;  /* 0x000008c314007988 */ /* 0x0003e80008000010 */
[----:B------:R1:W-:Y:S04]  /*3770*/  STS.U8 [R20+UR16+0xa], R197 ;  /* 0x00000ac514007988 */ /* 0x0003e80008000010 */
[----:B------:R1:W-:Y:S04]  /*3780*/  STS.U8 [R20+UR16+0xc], R199 ;  /* 0x00000cc714007988 */ /* 0x0003e80008000010 */
[----:B------:R1:W-:Y:S04]  /*3790*/  STS.U8 [R20+UR16+0xe], R201 ;  /* 0x00000ec914007988 */ /* 0x0003e80008000010 */
        /* <DEDUP_REMOVED lines=23> */
[----:B---3--:R1:W-:Y:S04]  /*3910*/  STS.U8 [R17+UR16+0xe], R140 ;  /* 0x00000e8c11007988 */ /* 0x0083e80008000010 */
        /* <DEDUP_REMOVED lines=8> */
[----:B--2---:R1:W-:Y:S04]  /*39a0*/  STS.U8 [R3+UR16+0x4000], R142 ;  /* 0x0040008e03007988 */ /* 0x0043e80008000010 */
[----:B-----5:R1:W-:Y:S04]  /*39b0*/  STS.U8 [R3+UR16+0x4400], R150 ;  /* 0x0044009603007988 */ /* 0x0203e80008000010 */
[----:B------:R1:W-:Y:S04]  /*39c0*/  STS.U8 [R5+UR16+0x4100], R144 ;  /* 0x0041009005007988 */ /* 0x0003e80008000010 */
[----:B------:R1:W-:Y:S04]  /*39d0*/  STS.U8 [R5+UR16+0x4500], R152 ;  /* 0x0045009805007988 */ /* 0x0003e80008000010 */
[----:B------:R1:W-:Y:S04]  /*39e0*/  STS.U8 [R7+UR16+0x4200], R146 ;  /* 0x0042009207007988 */ /* 0x0003e80008000010 */
[----:B------:R1:W-:Y:S04]  /*39f0*/  STS.U8 [R7+UR16+0x4600], R154 ;  /* 0x0046009a07007988 */ /* 0x0003e80008000010 */
[----:B------:R1:W-:Y:S04]  /*3a00*/  STS.U8 [R9+UR16+0x4300], R148 ;  /* 0x0043009409007988 */ /* 0x0003e80008000010 */
[----:B------:R1:W-:Y:S01]  /*3a10*/  STS.U8 [R9+UR16+0x4700], R156 ;  /* 0x0047009c09007988 */ /* 0x0003e20008000010 */
[----:B------:R0:W-:Y:S06]  /*3a20*/  MEMBAR.ALL.CTA ;  /* 0x0000000000007992 */ /* 0x0001ec0000008000 */
[----:B0-----:R-:W0:Y:S01]  /*3a30*/  FENCE.VIEW.ASYNC.S ;  /* 0x00000000000073c6 */ /* 0x001e220000000000 */
[----:B------:R-:W-:-:S04]  /*3a40*/  USHF.L.U32 UR4, UR24, 0x7, URZ ;  /* 0x0000000718047899 */ /* 0x000fc8000800063f */
[----:B------:R-:W-:Y:S01]  /*3a50*/  ULOP3.LUT UR4, UR4, 0x200, URZ, 0xc0, !UPT ;  /* 0x0000020004047892 */ /* 0x000fe2000f8ec03f */
[----:B0-----:R-:W-:Y:S03]  /*3a60*/  BAR.SYNC.DEFER_BLOCKING 0x0 ;  /* 0x0000000000007b1d */ /* 0x001fe60000010000 */
[----:B------:R-:W-:-:S04]  /*3a70*/  ULEA.HI UR4, UR16, UR4, URZ, 0x1c ;  /* 0x0000000410047291 */ /* 0x000fc8000f8fe03f */
[----:B------:R-:W-:Y:S01]  /*3a80*/  ULOP3.LUT UR12, UR4, 0x3fff, URZ, 0xc0, !UPT ;  /* 0x00003fff040c7892 */ /* 0x000fe2000f8ec03f */
[----:B------:R-:W-:Y:S01]  /*3a90*/  UMOV UR15, 0x40000040 ;  /* 0x40000040000f7882 */ /* 0x000fe20000000000 */
[----:B------:R-:W-:Y:S01]  /*3aa0*/  UMOV UR13, 0x40000040 ;  /* 0x40000040000d7882 */ /* 0x000fe20000000000 */
[----:B------:R-:W-:-:S06]  /*3ab0*/  WARPGROUP.ARRIVE ;  /* 0x00000000000079c5 */ /* 0x000fcc0000000000 */
[----:B------:R-:W-:Y:S01]  /*3ac0*/  QGMMA.64x16x32.F32.E4M3.E4M3 R24, gdesc[UR12], R24 ;  /* 0x002000000c1879f3 */ /* 0x000fe20008700818 */
[----:B------:R-:W-:Y:S01]  /*3ad0*/  UIADD3 UR12, UP0, UR12, 0x2, URZ ;  /* 0x000000020c0c7890 */ /* 0x000fe2000ff1e03f */
[----:B------:R-:W-:-:S03]  /*3ae0*/  UMOV UR4, URZ ;  /* 0x0000003f00047c82 */ /* 0x000fc60008000000 */
[----:B------:R-:W-:-:S03]  /*3af0*/  UIADD3.X UR5, UR4, 0x40000040, URZ, UP0, !UPT ;  /* 0x4000004004057890 */ /* 0x000fc600087fe43f */
[----:B------:R-:W-:-:S06]  /*3b00*/  UMOV UR4, UR12 ;  /* 0x0000000c00047c82 */ /* 0x000fcc0008000000 */
[----:B------:R-:W-:Y:S01]  /*3b10*/  QGMMA.64x16x32.F32.E4M3.E4M3 R24, gdesc[UR4], R24 ;  /* 0x00200000041879f3 */ /* 0x000fe20008700818 */
[----:B------:R-:W-:Y:S02]  /*3b20*/  UIADD3.64 UR20, UR4, 0x2, URZ ;  /* 0x0000000204147897 */ /* 0x000fe4000fffe03f */
[----:B------:R-:W-:-:S07]  /*3b30*/  UIADD3.64 UR8, UR4, 0x4, URZ ;  /* 0x0000000404087897 */ /* 0x000fce000fffe03f */
[----:B------:R-:W-:Y:S01]  /*3b40*/  QGMMA.64x16x32.F32.E4M3.E4M3 R24, gdesc[UR20], R24 ;  /* 0x00200000141879f3 */ /* 0x000fe20008700818 */
[----:B------:R-:W-:Y:S01]  /*3b50*/  USHF.R.S32.HI UR4, URZ, 0x1f, UR25 ;  /* 0x0000001f3f047899 */ /* 0x000fe20008011419 */
[----:B------:R-:W-:Y:S01]  /*3b60*/  VIADD R40, R40, 0xffffffff ;  /* 0xffffffff28287836 */ /* 0x000fe20000000000 */
[----:B------:R-:W-:-:S04]  /*3b70*/  IADD3 R42, P0, R42, UR25, RZ ;  /* 0x000000192a2a7c10 */ /* 0x000fc8000ff1e0ff */
[----:B------:R-:W-:Y:S02]  /*3b80*/  IADD3.X R39, R39, UR4, RZ, P0, !PT ;  /* 0x0000000427277c10 */ /* 0x000fe400087fe4ff */
[----:B------:R-:W-:Y:S01]  /*3b90*/  ISETP.NE.U32.AND P0, PT, R40, RZ, PT ;  /* 0x000000ff2800720c */ /* 0x000fe20003f05070 */
[----:B------:R-:W-:Y:S01]  /*3ba0*/  QGMMA.64x16x32.F32.E4M3.E4M3 R24, gdesc[UR8], R24, gsb0 ;  /* 0x00200000081879f3 */ /* 0x000fe20008000818 */
[----:B------:R-:W-:Y:S02]  /*3bb0*/  IADD3 R22, P5, R22, UR25, RZ ;  /* 0x0000001916167c10 */ /* 0x000fe4000ffbe0ff */
[----:B------:R-:W-:Y:S02]  /*3bc0*/  IADD3 R41, P6, R41, UR25, RZ ;  /* 0x0000001929297c10 */ /* 0x000fe4000ffde0ff */
[----:B------:R-:W-:Y:S02]  /*3bd0*/  IADD3.X R48, R48, UR4, RZ, P5, !PT ;  /* 0x0000000430307c10 */ /* 0x000fe4000affe4ff */
[----:B------:R-:W-:-:S02]  /*3be0*/  IADD3 R43, P1, R43, UR25, RZ ;  /* 0x000000192b2b7c10 */ /* 0x000fc4000ff3e0ff */
[----:B------:R-:W-:Y:S02]  /*3bf0*/  IADD3 R44, P2, R44, UR25, RZ ;  /* 0x000000192c2c7c10 */ /* 0x000fe4000ff5e0ff */
[----:B------:R-:W-:Y:S02]  /*3c00*/  IADD3 R45, P3, R45, UR25, RZ ;  /* 0x000000192d2d7c10 */ /* 0x000fe4000ff7e0ff */
[----:B------:R-:W-:Y:S02]  /*3c10*/  IADD3 R46, P4, R46, UR25, RZ ;  /* 0x000000192e2e7c10 */ /* 0x000fe4000ff9e0ff */
[----:B------:R-:W-:Y:S02]  /*3c20*/  IADD3 R47, P5, R47, UR25, RZ ;  /* 0x000000192f2f7c10 */ /* 0x000fe4000ffbe0ff */
[----:B------:R-:W-:Y:S01]  /*3c30*/  IADD3.X R49, R49, UR4, RZ, P6, !PT ;  /* 0x0000000431317c10 */ /* 0x000fe2000b7fe4ff */
[----:B------:R-:W-:Y:S01]  /*3c40*/  UIADD3 UR17, UR17, -0x80, URZ ;  /* 0xffffff8011117890 */ /* 0x000fe2000fffe03f */
[----:B------:R-:W-:-:S02]  /*3c50*/  IADD3 R50, P6, R23, R50, RZ ;  /* 0x0000003217327210 */ /* 0x000fc40007fde0ff */
[----:B------:R-:W-:Y:S02]  /*3c60*/  IADD3.X R51, R51, UR4, RZ, P1, !PT ;  /* 0x0000000433337c10 */ /* 0x000fe40008ffe4ff */
[----:B------:R-:W-:Y:S02]  /*3c70*/  IADD3.X R52, R52, UR4, RZ, P2, !PT ;  /* 0x0000000434347c10 */ /* 0x000fe400097fe4ff */
[----:B------:R-:W-:Y:S02]  /*3c80*/  IADD3.X R53, R53, UR4, RZ, P3, !PT ;  /* 0x0000000435357c10 */ /* 0x000fe40009ffe4ff */
[----:B------:R-:W-:Y:S02]  /*3c90*/  IADD3.X R54, R54, UR4, RZ, P4, !PT ;  /* 0x0000000436367c10 */ /* 0x000fe4000a7fe4ff */
[----:B------:R-:W-:Y:S02]  /*3ca0*/  IADD3.X R55, R55, UR4, RZ, P5, !PT ;  /* 0x0000000437377c10 */ /* 0x000fe4000affe4ff */
[----:B------:R-:W-:Y:S01]  /*3cb0*/  LEA.HI.X.SX32 R56, R23, R56, 0x1, P6 ;  /* 0x0000003817387211 */ /* 0x000fe200030f0eff */
[----:B------:R-:W-:-:S02]  /*3cc0*/  WARPGROUP.DEPBAR.LE gsb0, 0x0 ;  /* 0x00008000000079c5 */ /* 0x000fc40000010000 */
[----:B-1----:R-:W-:Y:S05]  /*3cd0*/  @P0 BRA `(.L_x_1) ;  /* 0xffffffdc00640947 */ /* 0x002fea000383ffff */
.L_x_0:
[----:B------:R-:W-:Y:S01]  /*3ce0*/  F2FP.SATFINITE.E4M3.F32.PACK_AB_MERGE_C R24, R25, R24, RZ ;  /* 0x000000181918723e */ /* 0x000fe200048070ff */
[----:B------:R-:W-:Y:S01]  /*3cf0*/  BAR.SYNC.DEFER_BLOCKING 0x0 ;  /* 0x0000000000007b1d */ /* 0x000fe20000010000 */
[----:B------:R-:W-:Y:S02]  /*3d00*/  F2FP.SATFINITE.E4M3.F32.PACK_AB_MERGE_C R28, R29, R28, RZ ;  /* 0x0000001c1d1c723e */ /* 0x000fe400048070ff */
[----:B------:R-:W-:Y:S02]  /*3d10*/  F2FP.SATFINITE.E4M3.F32.PACK_AB_MERGE_C R26, R27, R26, RZ ;  /* 0x0000001a1b1a723e */ /* 0x000fe400048070ff */
[----:B------:R-:W-:Y:S01]  /*3d20*/  F2FP.SATFINITE.E4M3.F32.PACK_AB_MERGE_C R30, R31, R30, RZ ;  /* 0x0000001e1f1e723e */ /* 0x000fe200048070ff */
[----:B------:R-:W-:Y:S01]  /*3d30*/  ULDC.64 UR6, c[0x0][0x228] ;  /* 0x00008a0000067ab9 */ /* 0x000fe20000000a00 */
[----:B------:R-:W-:Y:S01]  /*3d40*/  LOP3.LUT R24, R24, 0xffff, RZ, 0xc0, !PT ;  /* 0x0000ffff18187812 */ /* 0x000fe200078ec0ff */
[----:B------:R-:W-:Y:S01]  /*3d50*/  ULDC UR4, c[0x0][0x244] ;  /* 0x0000910000047ab9 */ /* 0x000fe20000000800 */
[----:B------:R-:W-:-:S02]  /*3d60*/  LOP3.LUT R3, R28, 0xffff, RZ, 0xc0, !PT ;  /* 0x0000ffff1c037812 */ /* 0x000fc400078ec0ff */
[----:B------:R-:W-:Y:S02]  /*3d70*/  LOP3.LUT R26, R26, 0xffff, RZ, 0xc0, !PT ;  /* 0x0000ffff1a1a7812 */ /* 0x000fe400078ec0ff */
[----:B------:R-:W-:Y:S02]  /*3d80*/  LOP3.LUT R9, R30, 0xffff, RZ, 0xc0, !PT ;  /* 0x0000ffff1e097812 */ /* 0x000fe400078ec0ff */
[----:B------:R-:W-:Y:S02]  /*3d90*/  SHF.R.U32.HI R2, RZ, 0x8, R24 ;  /* 0x00000008ff027819 */ /* 0x000fe40000011618 */
[--C-:B------:R-:W-:Y:S02]  /*3da0*/  PRMT R6, R24, 0x3340, R3.reuse ;  /* 0x0000334018067816 */ /* 0x100fe40000000003 */
[----:B------:R-:W-:Y:S02]  /*3db0*/  SHF.R.U32.HI R4, RZ, 0x8, R3 ;  /* 0x00000008ff047819 */ /* 0x000fe40000011603 */
[----:B------:R-:W-:-:S02]  /*3dc0*/  SHF.R.U32.HI R3, RZ, 0x8, R26 ;  /* 0x00000008ff037819 */ /* 0x000fc4000001161a */
[----:B------:R-:W-:Y:S02]  /*3dd0*/  SHF.R.U32.HI R5, RZ, 0x8, R9 ;  /* 0x00000008ff057819 */ /* 0x000fe40000011609 */
[----:B------:R-:W-:Y:S02]  /*3de0*/  LOP3.LUT R7, R2, 0xffff, RZ, 0xc0, !PT ;  /* 0x0000ffff02077812 */ /* 0x000fe400078ec0ff */
[----:B------:R-:W-:Y:S02]  /*3df0*/  LOP3.LUT R4, R4, 0xffff, RZ, 0xc0, !PT ;  /* 0x0000ffff04047812 */ /* 0x000fe400078ec0ff */
[----:B------:R-:W-:Y:S02]  /*3e00*/  LOP3.LUT R8, R3, 0xffff, RZ, 0xc0, !PT ;  /* 0x0000ffff03087812 */ /* 0x000fe400078ec0ff */
[----:B------:R-:W-:Y:S02]  /*3e10*/  LOP3.LUT R5, R5, 0xffff, RZ, 0xc0, !PT ;  /* 0x0000ffff05057812 */ /* 0x000fe400078ec0ff */
[----:B------:R-:W-:-:S02]  /*3e20*/  PRMT R7, R7, 0x3340, R4 ;  /* 0x0000334007077816 */ /* 0x000fc40000000004 */
[----:B------:R-:W-:Y:S02]  /*3e30*/  PRMT R2, R26, 0x3340, R9 ;  /* 0x000033401a027816 */ /* 0x000fe40000000009 */
[----:B------:R-:W-:Y:S02]  /*3e40*/  PRMT R5, R8, 0x3340, R5 ;  /* 0x0000334008057816 */ /* 0x000fe40000000005 */
[----:B------:R-:W-:Y:S02]  /*3e50*/  LOP3.LUT R15, R15, 0x1c, R0, 0xf8, !PT ;  /* 0x0000001c0f0f7812 */ /* 0x000fe400078ef800 */
[----:B------:R-:W-:Y:S02]  /*3e60*/  LOP3.LUT R3, R0, 0x80, RZ, 0xc0, !PT ;  /* 0x0000008000037812 */ /* 0x000fe400078ec0ff */
[----:B------:R-:W-:Y:S02]  /*3e70*/  PRMT R6, R6, 0x5410, R7 ;  /* 0x0000541006067816 */ /* 0x000fe40000000007 */
[----:B------:R-:W-:-:S02]  /*3e80*/  PRMT R5, R2, 0x5410, R5 ;  /* 0x0000541002057816 */ /* 0x000fc40000000005 */
[----:B------:R-:W-:Y:S01]  /*3e90*/  LOP3.LUT R0, R15, 0x20, RZ, 0x3c, !PT ;  /* 0x000000200f007812 */ /* 0x000fe200078e3cff */
[----:B------:R-:W-:Y:S01]  /*3ea0*/  STS [R15+UR16], R6 ;  /* 0x000000060f007988 */ /* 0x000fe20008000810 */
[----:B------:R-:W-:Y:S02]  /*3eb0*/  LEA.HI R14, R3, R14, RZ, 0x1a ;  /* 0x0000000e030e7211 */ /* 0x000fe400078fd0ff */
[----:B------:R-:W-:Y:S01]  /*3ec0*/  ISETP.GE.AND P0, PT, R38, UR6, PT ;  /* 0x0000000626007c0c */ /* 0x000fe2000bf06270 */
[----:B------:R0:W-:Y:S01]  /*3ed0*/  STS [R0+UR16+0x200], R5 ;  /* 0x0002000500007988 */ /* 0x0001e20008000810 */
[----:B------:R-:W-:Y:S01]  /*3ee0*/  LOP3.LUT R2, R14, 0x20, RZ, 0x3c, !PT ;  /* 0x000000200e027812 */ /* 0x000fe200078e3cff */
[----:B------:R-:W-:Y:S01]  /*3ef0*/  IMAD R38, R38, UR4, RZ ;  /* 0x0000000426267c24 */ /* 0x000fe2000f8e02ff */
[C---:B------:R-:W-:Y:S01]  /*3f00*/  LOP3.LUT R7, R14.reuse, 0x40, RZ, 0x3c, !PT ;  /* 0x000000400e077812 */ /* 0x040fe200078e3cff */
[----:B------:R-:W-:Y:S01]  /*3f10*/  BAR.SYNC.DEFER_BLOCKING 0x0 ;  /* 0x0000000000007b1d */ /* 0x000fe20000010000 */
[----:B------:R-:W-:-:S02]  /*3f20*/  LOP3.LUT R8, R14, 0x60, RZ, 0x3c, !PT ;  /* 0x000000600e087812 */ /* 0x000fc400078e3cff */
[C---:B------:R-:W-:Y:S02]  /*3f30*/  ISETP.LT.AND P1, PT, R32.reuse, UR7, !P0 ;  /* 0x0000000720007c0c */ /* 0x040fe4000c721270 */
[C---:B------:R-:W-:Y:S01]  /*3f40*/  ISETP.LT.AND P4, PT, R33.reuse, UR7, !P0 ;  /* 0x0000000721007c0c */ /* 0x040fe2000c781270 */
[----:B------:R-:W-:Y:S01]  /*3f50*/  ULDC UR6, c[0x0][0x248] ;  /* 0x0000920000067ab9 */ /* 0x000fe20000000800 */
[----:B------:R-:W-:Y:S01]  /*3f60*/  ULDC.64 UR4, c[0x0][0x220] ;  /* 0x0000880000047ab9 */ /* 0x000fe20000000a00 */
[----:B------:R-:W-:Y:S01]  /*3f70*/  IMAD R32, R32, UR6, RZ ;  /* 0x0000000620207c24 */ /* 0x000fe2000f8e02ff */
[----:B------:R-:W-:Y:S01]  /*3f80*/  IADD3 R12, P2, R38, UR4, RZ ;  /* 0x00000004260c7c10 */ /* 0x000fe2000ff5e0ff */
[----:B------:R-:W-:Y:S01]  /*3f90*/  IMAD R33, R33, UR6, RZ ;  /* 0x0000000621217c24 */ /* 0x000fe2000f8e02ff */
[----:B------:R-:W-:Y:S01]  /*3fa0*/  ISETP.LT.AND P5, PT, R34, UR7, !P0 ;  /* 0x0000000722007c0c */ /* 0x000fe2000c7a1270 */
[----:B------:R-:W-:Y:S01]  /*3fb0*/  IMAD R11, R108, UR6, RZ ;  /* 0x000000066c0b7c24 */ /* 0x000fe2000f8e02ff */
[----:B------:R-:W-:Y:S01]  /*3fc0*/  LEA.HI.X.SX32 R38, R38, UR5, 0x1, P2 ;  /* 0x0000000526267c11 */ /* 0x000fe200090f0eff */
[----:B------:R-:W-:Y:S01]  /*3fd0*/  IMAD R34, R34, UR6, RZ ;  /* 0x0000000622227c24 */ /* 0x000fe2000f8e02ff */
[----:B------:R-:W-:Y:S01]  /*3fe0*/  IADD3 R4, P3, R33, R12, RZ ;  /* 0x0000000c21047210 */ /* 0x000fe20007f7e0ff */
[----:B0-----:R-:W-:-:S02]  /*3ff0*/  IMAD R0, R106, UR6, RZ ;  /* 0x000000066a007c24 */ /* 0x001fc4000f8e02ff */
[----:B------:R-:W-:Y:S01]  /*4000*/  IMAD R13, R37, UR6, RZ ;  /* 0x00000006250d7c24 */ /* 0x000fe2000f8e02ff */
[----:B------:R-:W-:Y:S02]  /*4010*/  LEA.HI.X.SX32 R5, R33, R38, 0x1, P3 ;  /* 0x0000002621057211 */ /* 0x000fe400018f0eff */
[C---:B------:R-:W-:Y:S01]  /*4020*/  ISETP.LT.AND P3, PT, R36.reuse, UR7, !P0 ;  /* 0x0000000724007c0c */ /* 0x040fe2000c761270 */
[----:B------:R-:W-:Y:S01]  /*4030*/  IMAD R36, R36, UR6, RZ ;  /* 0x0000000624247c24 */ /* 0x000fe2000f8e02ff */
[-C--:B------:R-:W-:Y:S01]  /*4040*/  IADD3 R6, P6, R34, R12.reuse, RZ ;  /* 0x0000000c22067210 */ /* 0x080fe20007fde0ff */
[----:B------:R-:W0:Y:S04]  /*4050*/  LDS.U16 R16, [R14+UR16] ;  /* 0x000000100e107984 */ /* 0x000e280008000400 */
[----:B------:R1:W2:Y:S04]  /*4060*/  LDS.U16 R17, [R2+UR16] ;  /* 0x0000001002117984 */ /* 0x0002a80008000400 */
[----:B------:R3:W4:Y:S04]  /*4070*/  LDS.U16 R21, [R7+UR16] ;  /* 0x0000001007157984 */ /* 0x0007280008000400 */
[----:B------:R5:W4:Y:S01]  /*4080*/  LDS.U16 R14, [R8+UR16] ;  /* 0x00000010080e7984 */ /* 0x000b220008000400 */
[----:B-1----:R-:W-:-:S02]  /*4090*/  IADD3 R2, P2, R32, R12, RZ ;  /* 0x0000000c20027210 */ /* 0x002fc40007f5e0ff */
[-C--:B---3--:R-:W-:Y:S02]  /*40a0*/  LEA.HI.X.SX32 R7, R34, R38.reuse, 0x1, P6 ;  /* 0x0000002622077211 */ /* 0x088fe400030f0eff */
[----:B------:R-:W-:Y:S02]  /*40b0*/  LEA.HI.X.SX32 R3, R32, R38, 0x1, P2 ;  /* 0x0000002620037211 */ /* 0x000fe400010f0eff */
[----:B-----5:R-:W-:Y:S02]  /*40c0*/  IADD3 R8, P6, R0, R12, RZ ;  /* 0x0000000c00087210 */ /* 0x020fe40007fde0ff */
[----:B0-----:R-:W-:Y:S02]  /*40d0*/  PRMT R9, R16, 0x7770, RZ ;  /* 0x0000777010097816 */ /* 0x001fe400000000ff */
[----:B--2---:R-:W-:-:S03]  /*40e0*/  PRMT R15, R17, 0x7770, RZ ;  /* 0x00007770110f7816 */ /* 0x004fc600000000ff */
[----:B------:R0:W-:Y:S01]  /*40f0*/  @P1 STG.E.U8 desc[UR18][R2.64], R9 ;  /* 0x0000000902001986 */ /* 0x0001e2000c101112 */
[----:B------:R-:W-:Y:S02]  /*4100*/  PRMT R17, R17, 0x7771, RZ ;  /* 0x0000777111117816 */ /* 0x000fe400000000ff */
[----:B----4-:R-:W-:Y:S01]  /*4110*/  PRMT R19, R21, 0x7770, RZ ;  /* 0x0000777015137816 */ /* 0x010fe200000000ff */
[----:B------:R1:W-:Y:S01]  /*4120*/  @P4 STG.E.U8 desc[UR18][R4.64], R15 ;  /* 0x0000000f04004986 */ /* 0x0003e2000c101112 */
[C---:B------:R-:W-:Y:S01]  /*4130*/  ISETP.LT.AND P4, PT, R35.reuse, UR7, !P0 ;  /* 0x0000000723007c0c */ /* 0x040fe2000c781270 */
[----:B------:R-:W-:Y:S01]  /*4140*/  IMAD R35, R35, UR6, RZ ;  /* 0x0000000623237c24 */ /* 0x000fe2000f8e02ff */
[----:B------:R-:W-:Y:S01]  /*4150*/  PRMT R23, R14, 0x7770, RZ ;  /* 0x000077700e177816 */ /* 0x000fe200000000ff */
[----:B------:R2:W-:Y:S01]  /*4160*/  @P5 STG.E.U8 desc[UR18][R6.64], R19 ;  /* 0x0000001306005986 */ /* 0x0005e2000c101112 */
[----:B------:R-:W-:Y:S02]  /*4170*/  PRMT R21, R21, 0x7771, RZ ;  /* 0x0000777115157816 */ /* 0x000fe400000000ff */
[----:B0-----:R-:W-:-:S02]  /*4180*/  IADD3 R2, P1, R35, R12, RZ ;  /* 0x0000000c23027210 */ /* 0x001fc40007f3e0ff */
[----:B------:R-:W-:Y:S02]  /*4190*/  LEA.HI.X.SX32 R9, R0, R38, 0x1, P6 ;  /* 0x0000002600097211 */ /* 0x000fe400030f0eff */
[C---:B-1----:R-:W-:Y:S02]  /*41a0*/  IADD3 R4, P2, R36.reuse, R12, RZ ;  /* 0x0000000c24047210 */ /* 0x042fe40007f5e0ff */
[----:B------:R-:W-:Y:S02]  /*41b0*/  LEA.HI.X.SX32 R3, R35, R38, 0x1, P1 ;  /* 0x0000002623037211 */ /* 0x000fe400008f0eff */
[----:B------:R-:W-:Y:S02]  /*41c0*/  IADD3 R10, P1, R11, R12, RZ ;  /* 0x0000000c0b0a7210 */ /* 0x000fe40007f3e0ff */
[----:B------:R-:W-:Y:S01]  /*41d0*/  LEA.HI.X.SX32 R5, R36, R38, 0x1, P2 ;  /* 0x0000002624057211 */ /* 0x000fe200010f0eff */
[----:B------:R2:W-:Y:S01]  /*41e0*/  @P4 STG.E.U8 desc[UR18][R2.64], R23 ;  /* 0x0000001702004986 */ /* 0x0005e2000c101112 */
[----:B------:R-:W-:-:S02]  /*41f0*/  ISETP.LT.AND P2, PT, R106, UR7, !P0 ;  /* 0x000000076a007c0c */ /* 0x000fc4000c741270 */
[----:B------:R-:W-:Y:S02]  /*4200*/  LEA.HI.X.SX32 R11, R11, R38, 0x1, P1 ;  /* 0x000000260b0b7211 */ /* 0x000fe400008f0eff */
[----:B------:R-:W-:Y:S02]  /*4210*/  ISETP.LT.AND P1, PT, R108, UR7, !P0 ;  /* 0x000000076c007c0c */ /* 0x000fe4000c721270 */
[----:B------:R-:W-:Y:S02]  /*4220*/  ISETP.LT.AND P0, PT, R37, UR7, !P0 ;  /* 0x0000000725007c0c */ /* 0x000fe4000c701270 */
[----:B------:R-:W-:Y:S02]  /*4230*/  PRMT R15, R16, 0x7771, RZ ;  /* 0x00007771100f7816 */ /* 0x000fe400000000ff */
[----:B------:R-:W-:-:S03]  /*4240*/  IADD3 R12, P6, R13, R12, RZ ;  /* 0x0000000c0d0c7210 */ /* 0x000fc60007fde0ff */
[----:B------:R2:W-:Y:S01]  /*4250*/  @P3 STG.E.U8 desc[UR18][R4.64], R15 ;  /* 0x0000000f04003986 */ /* 0x0005e2000c101112 */
[----:B------:R-:W-:-:S03]  /*4260*/  LEA.HI.X.SX32 R13, R13, R38, 0x1, P6 ;  /* 0x000000260d0d7211 */ /* 0x000fc600030f0eff */
[----:B------:R2:W-:Y:S04]  /*4270*/  @P2 STG.E.U8 desc[UR18][R8.64], R17 ;  /* 0x0000001108002986 */ /* 0x0005e8000c101112 */
[----:B------:R2:W-:Y:S01]  /*4280*/  @P1 STG.E.U8 desc[UR18][R10.64], R21 ;  /* 0x000000150a001986 */ /* 0x0005e2000c101112 */
[----:B------:R-:W-:Y:S05]  /*4290*/  @!P0 EXIT ;  /* 0x000000000000894d */ /* 0x000fea0003800000 */
[----:B--2---:R-:W-:-:S05]  /*42a0*/  PRMT R3, R14, 0x7771, RZ ;  /* 0x000077710e037816 */ /* 0x004fca00000000ff */
[----:B------:R-:W-:Y:S01]  /*42b0*/  STG.E.U8 desc[UR18][R12.64], R3 ;  /* 0x000000030c007986 */ /* 0x000fe2000c101112 */
[----:B------:R-:W-:Y:S05]  /*42c0*/  EXIT ;  /* 0x000000000000794d */ /* 0x000fea0003800000 */
.L_x_2:
[----:B------:R-:W-:-:S00]  /*42d0*/  BRA `(.L_x_2) ;  /* 0xfffffffc00fc7947 */ /* 0x000fc0000383ffff */
[----:B------:R-:W-:-:S00]  /*42e0*/  NOP ;  /* 0x0000000000007918 */ /* 0x000fc00000000000 */
        /* <DEDUP_REMOVED lines=9> */
.L_x_3:


//--------------------- .nv.shared.matmul_kernel  --------------------------
	.section	.nv.shared.matmul_kernel,"aw",@nobits
	.sectionflags	@""
	.align	16
	.zero		1024


//--------------------- .nv.shared.reserved.0     --------------------------
	.section	.nv.shared.reserved.0,"aw",@nobits
	.weak		__nv_reservedSMEM_offset_0_alias
	.size		__nv_reservedSMEM_offset_0_alias, 0, 0
	.other		__nv_reservedSMEM_offset_0_alias,@"STO_CUDA_RESERVED_SHARED STV_DEFAULT"
__nv_reservedSMEM_offset_0_alias:
	.zero		0


//--------------------- .nv.constant0.matmul_kernel --------------------------
	.section	.nv.constant0.matmul_kernel,"a",@progbits
	.sectionflags	@""
	.align	4
.nv.constant0.matmul_kernel:
	.zero		608


//--------------------- SYMBOLS --------------------------

	.type		.nv.reservedSmem.offset0,@object
	.size		.nv.reservedSmem.offset0,0x4
